	.target	sm_100a

	.elftype	@"ET_EXEC"


//--------------------- .note.nv.tkinfo           --------------------------
	.section	.note.nv.tkinfo,"",@"SHT_NOTE"
	.sectionflags	@"SHF_NOTE_NV_TKINFO"
	.tkinfo
        /*0018*/ 	.word	0x00000002
        /*0030*/ 	.string	""
        /*0030*/ 	.string	"ptxas"
        /*0030*/ 	.string	"Cuda compilation tools, release 13.0, V13.0.88"
        /*0030*/ 	.string	"Build cuda_13.0.r13.0/compiler.36424714_0"
        /*0030*/ 	.string	"-arch sm_100a -m 64 "



//--------------------- .note.nv.cuinfo           --------------------------
	.section	.note.nv.cuinfo,"",@"SHT_NOTE"
	.sectionflags	@"SHF_NOTE_NV_CUINFO"
        /*0018*/ 	.short	0x0002
        /*001a*/ 	.short	0x0064
        /*001c*/ 	.short	0x0082
	.zero		2


//--------------------- .nv.info                  --------------------------
	.section	.nv.info,"",@"SHT_CUDA_INFO"
	.align	4


	//----- nvinfo : EIATTR_REGCOUNT
	.align		4
        /*0000*/ 	.byte	0x04, 0x2f
        /*0002*/ 	.short	(.L_19 - .L_18)
	.align		4
.L_18:
        /*0004*/ 	.word	index@(_ZN7cutlass13device_kernelINS_4gemm6kernel13GemmUniversalIN4cute5tupleIJiiiiEEENS1_10collective13CollectiveMmaINS1_35MainloopSm100TmaUmmaWarpSpecializedILi26ELi2ELi4ENS5_IJNS4_1CILi2EEENSA_ILi1EEESC_EEEEENS5_IJNSA_ILi128EEESF_NSA_ILi32EEEEEENS_10bfloat16_tENS5_IJlSC_lEEESI_SJ_NS4_8TiledMMAINS4_8MMA_AtomIJNS4_26SM100_MMA_F16BF16_2x1SM_SSISI_SI_fLi128ELi128ELNS4_4UMMA5MajorE0ELSO_0ELNSN_7ScaleInE0ELSP_0EEEEEENS4_6LayoutINS5_IJSC_SC_SC_EEENS5_IJNSA_ILi0EEESU_SU_EEEEENS5_IJNS4_10UnderscoreESX_SX_EEEEENS4_18SM100_TMA_2SM_LOADENS4_14ComposedLayoutINS4_7SwizzleILi2ELi4ELi3EEENS4_18smem_ptr_flag_bitsILi16EEENSS_INS5_IJNSA_ILi8EEESG_EEENS5_IJSG_SC_EEEEEEEvNS4_8identityES10_S1A_vS1B_EENS_8epilogue10collective18CollectiveEpilogueINS1D_23Sm100TmaWarpSpecializedILi4ELi2ELi16ELb1ELb0EEEJNS5_IJNSA_ILi64EEESF_SG_EEENS5_IJNSS_IS1I_SC_EENSS_INS5_IJNSA_ILi16EEESB_EEENS5_IJSC_S1I_EEEEEEEESI_SJ_SI_SJ_NS1D_6fusion15FusionCallbacksIS1H_NS1Q_17LinearCombinationISI_fSI_fLNS_15FloatRoundStyleE2EEES1J_S1P_JEEENS4_5SM1004TMEM4LOAD26SM100_TMEM_LOAD_32dp32b16xENS4_13SM90_TMA_LOADENS11_INS12_ILi1ELi4ELi3EEES15_NSS_INS5_IJS16_S1L_EEENS5_IJS1L_SC_EEEEEEENS4_39AutoVectorizingCopyWithAssumedAlignmentILi128EEENS4_14SM90_TMA_STOREES25_S27_S27_EEEvvEEEEvNT_6ParamsE)
        /*0008*/ 	.word	0x0000005b


	//----- nvinfo : EIATTR_FRAME_SIZE
	.align		4
.L_19:
        /*000c*/ 	.byte	0x04, 0x11
        /*000e*/ 	.short	(.L_21 - .L_20)
	.align		4
.L_20:
        /*0010*/ 	.word	index@($__internal_2_$__cuda_sm10x_tcgen05_guardrail_trap_unallocated_columns_being_dealloced)
        /*0014*/ 	.word	0x00000000


	//----- nvinfo : EIATTR_FRAME_SIZE
	.align		4
.L_21:
        /*0018*/ 	.byte	0x04, 0x11
        /*001a*/ 	.short	(.L_23 - .L_22)
	.align		4
.L_22:
        /*001c*/ 	.word	index@($__internal_1_$__cuda_sm10x_tcgen05_guardrail_trap_phase_invalid_during_alloc)
        /*0020*/ 	.word	0x00000000


	//----- nvinfo : EIATTR_FRAME_SIZE
	.align		4
.L_23:
        /*0024*/ 	.byte	0x04, 0x11
        /*0026*/ 	.short	(.L_25 - .L_24)
	.align		4
.L_24:
        /*0028*/ 	.word	index@($__internal_0_$__cuda_sm10x_tcgen05_guardrail_trap_col_being_dealloced_not_returned_by_alloc)
        /*002c*/ 	.word	0x00000000


	//----- nvinfo : EIATTR_FRAME_SIZE
	.align		4
.L_25:
        /*0030*/ 	.byte	0x04, 0x11
        /*0032*/ 	.short	(.L_27 - .L_26)
	.align		4
.L_26:
        /*0034*/ 	.word	index@(_ZN7cutlass13device_kernelINS_4gemm6kernel13GemmUniversalIN4cute5tupleIJiiiiEEENS1_10collective13CollectiveMmaINS1_35MainloopSm100TmaUmmaWarpSpecializedILi26ELi2ELi4ENS5_IJNS4_1CILi2EEENSA_ILi1EEESC_EEEEENS5_IJNSA_ILi128EEESF_NSA_ILi32EEEEEENS_10bfloat16_tENS5_IJlSC_lEEESI_SJ_NS4_8TiledMMAINS4_8MMA_AtomIJNS4_26SM100_MMA_F16BF16_2x1SM_SSISI_SI_fLi128ELi128ELNS4_4UMMA5MajorE0ELSO_0ELNSN_7ScaleInE0ELSP_0EEEEEENS4_6LayoutINS5_IJSC_SC_SC_EEENS5_IJNSA_ILi0EEESU_SU_EEEEENS5_IJNS4_10UnderscoreESX_SX_EEEEENS4_18SM100_TMA_2SM_LOADENS4_14ComposedLayoutINS4_7SwizzleILi2ELi4ELi3EEENS4_18smem_ptr_flag_bitsILi16EEENSS_INS5_IJNSA_ILi8EEESG_EEENS5_IJSG_SC_EEEEEEEvNS4_8identityES10_S1A_vS1B_EENS_8epilogue10collective18CollectiveEpilogueINS1D_23Sm100TmaWarpSpecializedILi4ELi2ELi16ELb1ELb0EEEJNS5_IJNSA_ILi64EEESF_SG_EEENS5_IJNSS_IS1I_SC_EENSS_INS5_IJNSA_ILi16EEESB_EEENS5_IJSC_S1I_EEEEEEEESI_SJ_SI_SJ_NS1D_6fusion15FusionCallbacksIS1H_NS1Q_17LinearCombinationISI_fSI_fLNS_15FloatRoundStyleE2EEES1J_S1P_JEEENS4_5SM1004TMEM4LOAD26SM100_TMEM_LOAD_32dp32b16xENS4_13SM90_TMA_LOADENS11_INS12_ILi1ELi4ELi3EEES15_NSS_INS5_IJS16_S1L_EEENS5_IJS1L_SC_EEEEEEENS4_39AutoVectorizingCopyWithAssumedAlignmentILi128EEENS4_14SM90_TMA_STOREES25_S27_S27_EEEvvEEEEvNT_6ParamsE)
        /*0038*/ 	.word	0x00000000


	//----- nvinfo : EIATTR_MIN_STACK_SIZE
	.align		4
.L_27:
        /*003c*/ 	.byte	0x04, 0x12
        /*003e*/ 	.short	(.L_29 - .L_28)
	.align		4
.L_28:
        /*0040*/ 	.word	index@(_ZN7cutlass13device_kernelINS_4gemm6kernel13GemmUniversalIN4cute5tupleIJiiiiEEENS1_10collective13CollectiveMmaINS1_35MainloopSm100TmaUmmaWarpSpecializedILi26ELi2ELi4ENS5_IJNS4_1CILi2EEENSA_ILi1EEESC_EEEEENS5_IJNSA_ILi128EEESF_NSA_ILi32EEEEEENS_10bfloat16_tENS5_IJlSC_lEEESI_SJ_NS4_8TiledMMAINS4_8MMA_AtomIJNS4_26SM100_MMA_F16BF16_2x1SM_SSISI_SI_fLi128ELi128ELNS4_4UMMA5MajorE0ELSO_0ELNSN_7ScaleInE0ELSP_0EEEEEENS4_6LayoutINS5_IJSC_SC_SC_EEENS5_IJNSA_ILi0EEESU_SU_EEEEENS5_IJNS4_10UnderscoreESX_SX_EEEEENS4_18SM100_TMA_2SM_LOADENS4_14ComposedLayoutINS4_7SwizzleILi2ELi4ELi3EEENS4_18smem_ptr_flag_bitsILi16EEENSS_INS5_IJNSA_ILi8EEESG_EEENS5_IJSG_SC_EEEEEEEvNS4_8identityES10_S1A_vS1B_EENS_8epilogue10collective18CollectiveEpilogueINS1D_23Sm100TmaWarpSpecializedILi4ELi2ELi16ELb1ELb0EEEJNS5_IJNSA_ILi64EEESF_SG_EEENS5_IJNSS_IS1I_SC_EENSS_INS5_IJNSA_ILi16EEESB_EEENS5_IJSC_S1I_EEEEEEEESI_SJ_SI_SJ_NS1D_6fusion15FusionCallbacksIS1H_NS1Q_17LinearCombinationISI_fSI_fLNS_15FloatRoundStyleE2EEES1J_S1P_JEEENS4_5SM1004TMEM4LOAD26SM100_TMEM_LOAD_32dp32b16xENS4_13SM90_TMA_LOADENS11_INS12_ILi1ELi4ELi3EEES15_NSS_INS5_IJS16_S1L_EEENS5_IJS1L_SC_EEEEEEENS4_39AutoVectorizingCopyWithAssumedAlignmentILi128EEENS4_14SM90_TMA_STOREES25_S27_S27_EEEvvEEEEvNT_6ParamsE)
        /*0044*/ 	.word	0x00000000
.L_29:


//--------------------- .nv.compat                --------------------------
	.section	.nv.compat,"",@"SHT_CUDA_COMPAT_INFO"
	.align	4
        /*0000*/ 	.byte	0x02, 0x09, 0x01, 0x00, 0x02, 0x02, 0x02, 0x00, 0x02, 0x05, 0x05, 0x00, 0x03, 0x07, 0x01, 0x01
        /*0010*/ 	.byte	0x02, 0x03, 0x01, 0x00, 0x02, 0x06, 0x01, 0x00, 0x04, 0x0b, 0x08, 0x00, 0x09, 0x00, 0x00, 0x00
        /*0020*/ 	.byte	0x00, 0x00, 0x00, 0x00


//--------------------- .nv.info._ZN7cutlass13device_kernelINS_4gemm6kernel13GemmUniversalIN4cute5tupleIJiiiiEEENS1_10collective13CollectiveMmaINS1_35MainloopSm100TmaUmmaWarpSpecializedILi26ELi2ELi4ENS5_IJNS4_1CILi2EEENSA_ILi1EEESC_EEEEENS5_IJNSA_ILi128EEESF_NSA_ILi32EEEEEENS_10bfloat16_tENS5_IJlSC_lEEESI_SJ_NS4_8TiledMMAINS4_8MMA_AtomIJNS4_26SM100_MMA_F16BF16_2x1SM_SSISI_SI_fLi128ELi128ELNS4_4UMMA5MajorE0ELSO_0ELNSN_7ScaleInE0ELSP_0EEEEEENS4_6LayoutINS5_IJSC_SC_SC_EEENS5_IJNSA_ILi0EEESU_SU_EEEEENS5_IJNS4_10UnderscoreESX_SX_EEEEENS4_18SM100_TMA_2SM_LOADENS4_14ComposedLayoutINS4_7SwizzleILi2ELi4ELi3EEENS4_18smem_ptr_flag_bitsILi16EEENSS_INS5_IJNSA_ILi8EEESG_EEENS5_IJSG_SC_EEEEEEEvNS4_8identityES10_S1A_vS1B_EENS_8epilogue10collective18CollectiveEpilogueINS1D_23Sm100TmaWarpSpecializedILi4ELi2ELi16ELb1ELb0EEEJNS5_IJNSA_ILi64EEESF_SG_EEENS5_IJNSS_IS1I_SC_EENSS_INS5_IJNSA_ILi16EEESB_EEENS5_IJSC_S1I_EEEEEEEESI_SJ_SI_SJ_NS1D_6fusion15FusionCallbacksIS1H_NS1Q_17LinearCombinationISI_fSI_fLNS_15FloatRoundStyleE2EEES1J_S1P_JEEENS4_5SM1004TMEM4LOAD26SM100_TMEM_LOAD_32dp32b16xENS4_13SM90_TMA_LOADENS11_INS12_ILi1ELi4ELi3EEES15_NSS_INS5_IJS16_S1L_EEENS5_IJS1L_SC_EEEEEEENS4_39AutoVectorizingCopyWithAssumedAlignmentILi128EEENS4_14SM90_TMA_STOREES25_S27_S27_EEEvvEEEEvNT_6ParamsE --------------------------
	.section	.nv.info._ZN7cutlass13device_kernelINS_4gemm6kernel13GemmUniversalIN4cute5tupleIJiiiiEEENS1_10collective13CollectiveMmaINS1_35MainloopSm100TmaUmmaWarpSpecializedILi26ELi2ELi4ENS5_IJNS4_1CILi2EEENSA_ILi1EEESC_EEEEENS5_IJNSA_ILi128EEESF_NSA_ILi32EEEEEENS_10bfloat16_tENS5_IJlSC_lEEESI_SJ_NS4_8TiledMMAINS4_8MMA_AtomIJNS4_26SM100_MMA_F16BF16_2x1SM_SSISI_SI_fLi128ELi128ELNS4_4UMMA5MajorE0ELSO_0ELNSN_7ScaleInE0ELSP_0EEEEEENS4_6LayoutINS5_IJSC_SC_SC_EEENS5_IJNSA_ILi0EEESU_SU_EEEEENS5_IJNS4_10UnderscoreESX_SX_EEEEENS4_18SM100_TMA_2SM_LOADENS4_14ComposedLayoutINS4_7SwizzleILi2ELi4ELi3EEENS4_18smem_ptr_flag_bitsILi16EEENSS_INS5_IJNSA_ILi8EEESG_EEENS5_IJSG_SC_EEEEEEEvNS4_8identityES10_S1A_vS1B_EENS_8epilogue10collective18CollectiveEpilogueINS1D_23Sm100TmaWarpSpecializedILi4ELi2ELi16ELb1ELb0EEEJNS5_IJNSA_ILi64EEESF_SG_EEENS5_IJNSS_IS1I_SC_EENSS_INS5_IJNSA_ILi16EEESB_EEENS5_IJSC_S1I_EEEEEEEESI_SJ_SI_SJ_NS1D_6fusion15FusionCallbacksIS1H_NS1Q_17LinearCombinationISI_fSI_fLNS_15FloatRoundStyleE2EEES1J_S1P_JEEENS4_5SM1004TMEM4LOAD26SM100_TMEM_LOAD_32dp32b16xENS4_13SM90_TMA_LOADENS11_INS12_ILi1ELi4ELi3EEES15_NSS_INS5_IJS16_S1L_EEENS5_IJS1L_SC_EEEEEEENS4_39AutoVectorizingCopyWithAssumedAlignmentILi128EEENS4_14SM90_TMA_STOREES25_S27_S27_EEEvvEEEEvNT_6ParamsE,"",@"SHT_CUDA_INFO"
	.sectionflags	@""
	.align	4


	//----- nvinfo : EIATTR_CUDA_API_VERSION
	.align		4
        /*0000*/ 	.byte	0x04, 0x37
        /*0002*/ 	.short	(.L_31 - .L_30)
.L_30:
        /*0004*/ 	.word	0x00000082


	//----- nvinfo : EIATTR_KPARAM_INFO
	.align		4
.L_31:
        /*0008*/ 	.byte	0x04, 0x17
        /*000a*/ 	.short	(.L_33 - .L_32)
.L_32:
        /*000c*/ 	.word	0x00000000
        /*0010*/ 	.short	0x0000
        /*0012*/ 	.short	0x0000
        /*0014*/ 	.byte	0x00, 0xf0, 0x01, 0x20


	//----- nvinfo : EIATTR_AT_ENTRY_FRAGMENTS
	.align		4
.L_33:
        /*0018*/ 	.byte	0x04, 0x4f
        /*001a*/ 	.short	(.L_35 - .L_34)


	//   ....[0]....
.L_34:
        /*001c*/ 	.word	0x00000007


	//----- nvinfo : EIATTR_RESERVED_SMEM_USED
	.align		4
.L_35:
        /*0020*/ 	.byte	0x01, 0x41
	.zero		2


	//----- nvinfo : EIATTR_SPARSE_MMA_MASK
	.align		4
        /*0024*/ 	.byte	0x03, 0x50
        /*0026*/ 	.short	0x0000


	//----- nvinfo : EIATTR_TCGEN05_2CTA_USED
	.align		4
        /*0028*/ 	.byte	0x01, 0x52
	.zero		2


	//----- nvinfo : EIATTR_MAXREG_COUNT
	.align		4
        /*002c*/ 	.byte	0x03, 0x1b
        /*002e*/ 	.short	0x00ff


	//----- nvinfo : EIATTR_NUM_BARRIERS
	.align		4
        /*0030*/ 	.byte	0x02, 0x4c
        /*0032*/ 	.byte	0x07
	.zero		1


	//----- nvinfo : EIATTR_EXTERNS
	.align		4
        /*0034*/ 	.byte	0x04, 0x0f
        /*0036*/ 	.short	(.L_37 - .L_36)


	//   ....[0]....
	.align		4
.L_36:
        /*0038*/ 	.word	index@(__assertfail)


	//----- nvinfo : EIATTR_MERCURY_ISA_VERSION
	.align		4
.L_37:
        /*003c*/ 	.byte	0x03, 0x5f
        /*003e*/ 	.short	0x0101


	//----- nvinfo : EIATTR_INT_WARP_WIDE_INSTR_OFFSETS
	.align		4
        /*0040*/ 	.byte	0x04, 0x31
        /*0042*/ 	.short	(.L_39 - .L_38)


	//   ....[0]....
.L_38:
        /*0044*/ 	.word	0x00001000


	//   ....[1]....
        /*0048*/ 	.word	0x000010a0


	//   ....[2]....
        /*004c*/ 	.word	0x000023d0


	//   ....[3]....
        /*0050*/ 	.word	0x00004e30


	//   ....[4]....
        /*0054*/ 	.word	0x00004e50


	//   ....[5]....
        /*0058*/ 	.word	0x00004e80


	//   ....[6]....
        /*005c*/ 	.word	0x000057c0


	//   ....[7]....
        /*0060*/ 	.word	0x000057e0


	//   ....[8]....
        /*0064*/ 	.word	0x000058d0


	//   ....[9]....
        /*0068*/ 	.word	0x00005990


	//   ....[10]....
        /*006c*/ 	.word	0x000059b0


	//   ....[11]....
        /*0070*/ 	.word	0x00005aa0


	//   ....[12]....
        /*0074*/ 	.word	0x00005b70


	//   ....[13]....
        /*0078*/ 	.word	0x00005b90


	//   ....[14]....
        /*007c*/ 	.word	0x00005cc0


	//   ....[15]....
        /*0080*/ 	.word	0x00005e40


	//   ....[16]....
        /*0084*/ 	.word	0x00005e50


	//   ....[17]....
        /*0088*/ 	.word	0x00005fe0


	//----- nvinfo : EIATTR_COOP_GROUP_MASK_REGIDS
	.align		4
.L_39:
        /*008c*/ 	.byte	0x04, 0x29
        /*008e*/ 	.short	(.L_41 - .L_40)


	//   ....[0]....
.L_40:
        /*0090*/ 	.word	0xffffffff


	//   ....[1]....
        /*0094*/ 	.word	0xffffffff


	//   ....[2]....
        /*0098*/ 	.word	0xffffffff


	//   ....[3]....
        /*009c*/ 	.word	0xffffffff


	//   ....[4]....
        /*00a0*/ 	.word	0xffffffff


	//   ....[5]....
        /*00a4*/ 	.word	0xffffffff


	//   ....[6]....
        /*00a8*/ 	.word	0xffffffff


	//   ....[7]....
        /*00ac*/ 	.word	0xffffffff


	//   ....[8]....
        /*00b0*/ 	.word	0xffffffff


	//   ....[9]....
        /*00b4*/ 	.word	0xffffffff


	//   ....[10]....
        /*00b8*/ 	.word	0xffffffff


	//   ....[11]....
        /*00bc*/ 	.word	0xffffffff


	//   ....[12]....
        /*00c0*/ 	.word	0xffffffff


	//   ....[13]....
        /*00c4*/ 	.word	0xffffffff


	//----- nvinfo : EIATTR_COOP_GROUP_INSTR_OFFSETS
	.align		4
.L_41:
        /*00c8*/ 	.byte	0x04, 0x28
        /*00ca*/ 	.short	(.L_43 - .L_42)


	//   ....[0]....
.L_42:
        /*00cc*/ 	.word	0x000000c0


	//   ....[1]....
        /*00d0*/ 	.word	0x00000500


	//   ....[2]....
        /*00d4*/ 	.word	0x00000970


	//   ....[3]....
        /*00d8*/ 	.word	0x00000b00


	//   ....[4]....
        /*00dc*/ 	.word	0x00000bf0


	//   ....[5]....
        /*00e0*/ 	.word	0x00000d50


	//   ....[6]....
        /*00e4*/ 	.word	0x00000ee0


	//   ....[7]....
        /*00e8*/ 	.word	0x00001120


	//   ....[8]....
        /*00ec*/ 	.word	0x000022b0


	//   ....[9]....
        /*00f0*/ 	.word	0x00003cf0


	//   ....[10]....
        /*00f4*/ 	.word	0x000041c0


	//   ....[11]....
        /*00f8*/ 	.word	0x000041f0


	//   ....[12]....
        /*00fc*/ 	.word	0x00004d30


	//   ....[13]....
        /*0100*/ 	.word	0x00004f40


	//----- nvinfo : EIATTR_VRC_CTA_INIT_COUNT
	.align		4
.L_43:
        /*0104*/ 	.byte	0x02, 0x4a
        /*0106*/ 	.byte	0x80
	.zero		1


	//----- nvinfo : EIATTR_SYSCALL_OFFSETS
	.align		4
        /*0108*/ 	.byte	0x04, 0x46
        /*010a*/ 	.short	(.L_45 - .L_44)


	//   ....[0]....
.L_44:
        /*010c*/ 	.word	0x00006aa0


	//   ....[1]....
        /*0110*/ 	.word	0x00006b90


	//   ....[2]....
        /*0114*/ 	.word	0x000072d0


	//   ....[3]....
        /*0118*/ 	.word	0x00007bf0


	//   ....[4]....
        /*011c*/ 	.word	0x000084b0


	//   ....[5]....
        /*0120*/ 	.word	0x00008d70


	//----- nvinfo : EIATTR_MBARRIER_INSTR_OFFSETS
	.align		4
.L_45:
        /*0124*/ 	.byte	0x04, 0x39
        /*0126*/ 	.short	(.L_47 - .L_46)


	//   ....[0]....
.L_46:
        /*0128*/ 	.word	0x00000610
        /*012c*/ 	.word	0x000000ff
        /*0130*/ 	.word	0x00000000
        /*0134*/ 	.short	0x0100
        /*0136*/ 	.byte	0x08
	.zero		1


	//   ....[1]....
        /*0138*/ 	.word	0x00000620
        /*013c*/ 	.word	0x000000ff
        /*0140*/ 	.word	0x000000d0
        /*0144*/ 	.short	0x0100
        /*0146*/ 	.byte	0x08
	.zero		1


	//   ....[2]....
        /*0148*/ 	.word	0x00000630
        /*014c*/ 	.word	0x000000ff
        /*0150*/ 	.word	0x00000008
        /*0154*/ 	.short	0x0100
        /*0156*/ 	.byte	0x08
	.zero		1


	//   ....[3]....
        /*0158*/ 	.word	0x00000640
        /*015c*/ 	.word	0x000000ff
        /*0160*/ 	.word	0x000000d8
        /*0164*/ 	.short	0x0100
        /*0166*/ 	.byte	0x08
	.zero		1


	//   ....[4]....
        /*0168*/ 	.word	0x00000650
        /*016c*/ 	.word	0x000000ff
        /*0170*/ 	.word	0x00000010
        /*0174*/ 	.short	0x0100
        /*0176*/ 	.byte	0x08
	.zero		1


	//   ....[5]....
        /*0178*/ 	.word	0x00000660
        /*017c*/ 	.word	0x000000ff
        /*0180*/ 	.word	0x000000e0
        /*0184*/ 	.short	0x0100
        /*0186*/ 	.byte	0x08
	.zero		1


	//   ....[6]....
        /*0188*/ 	.word	0x00000670
        /*018c*/ 	.word	0x000000ff
        /*0190*/ 	.word	0x00000018
        /*0194*/ 	.short	0x0100
        /*0196*/ 	.byte	0x08
	.zero		1


	//   ....[7]....
        /*0198*/ 	.word	0x00000680
        /*019c*/ 	.word	0x000000ff
        /*01a0*/ 	.word	0x000000e8
        /*01a4*/ 	.short	0x0100
        /*01a6*/ 	.byte	0x08
	.zero		1


	//   ....[8]....
        /*01a8*/ 	.word	0x00000690
        /*01ac*/ 	.word	0x000000ff
        /*01b0*/ 	.word	0x00000020
        /*01b4*/ 	.short	0x0100
        /*01b6*/ 	.byte	0x08
	.zero		1


	//   ....[9]....
        /*01b8*/ 	.word	0x000006a0
        /*01bc*/ 	.word	0x000000ff
        /*01c0*/ 	.word	0x000000f0
        /*01c4*/ 	.short	0x0100
        /*01c6*/ 	.byte	0x08
	.zero		1


	//   ....[10]....
        /*01c8*/ 	.word	0x000006b0
        /*01cc*/ 	.word	0x000000ff
        /*01d0*/ 	.word	0x00000028
        /*01d4*/ 	.short	0x0100
        /*01d6*/ 	.byte	0x08
	.zero		1


	//   ....[11]....
        /*01d8*/ 	.word	0x000006c0
        /*01dc*/ 	.word	0x000000ff
        /*01e0*/ 	.word	0x000000f8
        /*01e4*/ 	.short	0x0100
        /*01e6*/ 	.byte	0x08
	.zero		1


	//   ....[12]....
        /*01e8*/ 	.word	0x000006d0
        /*01ec*/ 	.word	0x000000ff
        /*01f0*/ 	.word	0x00000030
        /*01f4*/ 	.short	0x0100
        /*01f6*/ 	.byte	0x08
	.zero		1


	//   ....[13]....
        /*01f8*/ 	.word	0x000006e0
        /*01fc*/ 	.word	0x000000ff
        /*0200*/ 	.word	0x00000100
        /*0204*/ 	.short	0x0100
        /*0206*/ 	.byte	0x08
	.zero		1


	//   ....[14]....
        /*0208*/ 	.word	0x000006f0
        /*020c*/ 	.word	0x000000ff
        /*0210*/ 	.word	0x00000038
        /*0214*/ 	.short	0x0100
        /*0216*/ 	.byte	0x08
	.zero		1


	//   ....[15]....
        /*0218*/ 	.word	0x00000700
        /*021c*/ 	.word	0x000000ff
        /*0220*/ 	.word	0x00000108
        /*0224*/ 	.short	0x0100
        /*0226*/ 	.byte	0x08
	.zero		1


	//   ....[16]....
        /*0228*/ 	.word	0x00000710
        /*022c*/ 	.word	0x000000ff
        /*0230*/ 	.word	0x00000040
        /*0234*/ 	.short	0x0100
        /*0236*/ 	.byte	0x08
	.zero		1


	//   ....[17]....
        /*0238*/ 	.word	0x00000720
        /*023c*/ 	.word	0x000000ff
        /*0240*/ 	.word	0x00000110
        /*0244*/ 	.short	0x0100
        /*0246*/ 	.byte	0x08
	.zero		1


	//   ....[18]....
        /*0248*/ 	.word	0x00000730
        /*024c*/ 	.word	0x000000ff
        /*0250*/ 	.word	0x00000048
        /*0254*/ 	.short	0x0100
        /*0256*/ 	.byte	0x08
	.zero		1


	//   ....[19]....
        /*0258*/ 	.word	0x00000740
        /*025c*/ 	.word	0x000000ff
        /*0260*/ 	.word	0x00000118
        /*0264*/ 	.short	0x0100
        /*0266*/ 	.byte	0x08
	.zero		1


	//   ....[20]....
        /*0268*/ 	.word	0x00000750
        /*026c*/ 	.word	0x000000ff
        /*0270*/ 	.word	0x00000050
        /*0274*/ 	.short	0x0100
        /*0276*/ 	.byte	0x08
	.zero		1


	//   ....[21]....
        /*0278*/ 	.word	0x00000760
        /*027c*/ 	.word	0x000000ff
        /*0280*/ 	.word	0x00000120
        /*0284*/ 	.short	0x0100
        /*0286*/ 	.byte	0x08
	.zero		1


	//   ....[22]....
        /*0288*/ 	.word	0x00000770
        /*028c*/ 	.word	0x000000ff
        /*0290*/ 	.word	0x00000058
        /*0294*/ 	.short	0x0100
        /*0296*/ 	.byte	0x08
	.zero		1


	//   ....[23]....
        /*0298*/ 	.word	0x00000780
        /*029c*/ 	.word	0x000000ff
        /*02a0*/ 	.word	0x00000128
        /*02a4*/ 	.short	0x0100
        /*02a6*/ 	.byte	0x08
	.zero		1


	//   ....[24]....
        /*02a8*/ 	.word	0x00000790
        /*02ac*/ 	.word	0x000000ff
        /*02b0*/ 	.word	0x00000060
        /*02b4*/ 	.short	0x0100
        /*02b6*/ 	.byte	0x08
	.zero		1


	//   ....[25]....
        /*02b8*/ 	.word	0x000007a0
        /*02bc*/ 	.word	0x000000ff
        /*02c0*/ 	.word	0x00000130
        /*02c4*/ 	.short	0x0100
        /*02c6*/ 	.byte	0x08
	.zero		1


	//   ....[26]....
        /*02c8*/ 	.word	0x000007b0
        /*02cc*/ 	.word	0x000000ff
        /*02d0*/ 	.word	0x00000068
        /*02d4*/ 	.short	0x0100
        /*02d6*/ 	.byte	0x08
	.zero		1


	//   ....[27]....
        /*02d8*/ 	.word	0x000007c0
        /*02dc*/ 	.word	0x000000ff
        /*02e0*/ 	.word	0x00000138
        /*02e4*/ 	.short	0x0100
        /*02e6*/ 	.byte	0x08
	.zero		1


	//   ....[28]....
        /*02e8*/ 	.word	0x000007d0
        /*02ec*/ 	.word	0x000000ff
        /*02f0*/ 	.word	0x00000070
        /*02f4*/ 	.short	0x0100
        /*02f6*/ 	.byte	0x08
	.zero		1


	//   ....[29]....
        /*02f8*/ 	.word	0x000007e0
        /*02fc*/ 	.word	0x000000ff
        /*0300*/ 	.word	0x00000140
        /*0304*/ 	.short	0x0100
        /*0306*/ 	.byte	0x08
	.zero		1


	//   ....[30]....
        /*0308*/ 	.word	0x000007f0
        /*030c*/ 	.word	0x000000ff
        /*0310*/ 	.word	0x00000078
        /*0314*/ 	.short	0x0100
        /*0316*/ 	.byte	0x08
	.zero		1


	//   ....[31]....
        /*0318*/ 	.word	0x00000800
        /*031c*/ 	.word	0x000000ff
        /*0320*/ 	.word	0x00000148
        /*0324*/ 	.short	0x0100
        /*0326*/ 	.byte	0x08
	.zero		1


	//   ....[32]....
        /*0328*/ 	.word	0x00000810
        /*032c*/ 	.word	0x000000ff
        /*0330*/ 	.word	0x00000080
        /*0334*/ 	.short	0x0100
        /*0336*/ 	.byte	0x08
	.zero		1


	//   ....[33]....
        /*0338*/ 	.word	0x00000820
        /*033c*/ 	.word	0x000000ff
        /*0340*/ 	.word	0x00000150
        /*0344*/ 	.short	0x0100
        /*0346*/ 	.byte	0x08
	.zero		1


	//   ....[34]....
        /*0348*/ 	.word	0x00000830
        /*034c*/ 	.word	0x000000ff
        /*0350*/ 	.word	0x00000088
        /*0354*/ 	.short	0x0100
        /*0356*/ 	.byte	0x08
	.zero		1


	//   ....[35]....
        /*0358*/ 	.word	0x00000840
        /*035c*/ 	.word	0x000000ff
        /*0360*/ 	.word	0x00000158
        /*0364*/ 	.short	0x0100
        /*0366*/ 	.byte	0x08
	.zero		1


	//   ....[36]....
        /*0368*/ 	.word	0x00000850
        /*036c*/ 	.word	0x000000ff
        /*0370*/ 	.word	0x00000090
        /*0374*/ 	.short	0x0100
        /*0376*/ 	.byte	0x08
	.zero		1


	//   ....[37]....
        /*0378*/ 	.word	0x00000860
        /*037c*/ 	.word	0x000000ff
        /*0380*/ 	.word	0x00000160
        /*0384*/ 	.short	0x0100
        /*0386*/ 	.byte	0x08
	.zero		1


	//   ....[38]....
        /*0388*/ 	.word	0x00000870
        /*038c*/ 	.word	0x000000ff
        /*0390*/ 	.word	0x00000098
        /*0394*/ 	.short	0x0100
        /*0396*/ 	.byte	0x08
	.zero		1


	//   ....[39]....
        /*0398*/ 	.word	0x00000880
        /*039c*/ 	.word	0x000000ff
        /*03a0*/ 	.word	0x00000168
        /*03a4*/ 	.short	0x0100
        /*03a6*/ 	.byte	0x08
	.zero		1


	//   ....[40]....
        /*03a8*/ 	.word	0x00000890
        /*03ac*/ 	.word	0x000000ff
        /*03b0*/ 	.word	0x000000a0
        /*03b4*/ 	.short	0x0100
        /*03b6*/ 	.byte	0x08
	.zero		1


	//   ....[41]....
        /*03b8*/ 	.word	0x000008a0
        /*03bc*/ 	.word	0x000000ff
        /*03c0*/ 	.word	0x00000170
        /*03c4*/ 	.short	0x0100
        /*03c6*/ 	.byte	0x08
	.zero		1


	//   ....[42]....
        /*03c8*/ 	.word	0x000008b0
        /*03cc*/ 	.word	0x000000ff
        /*03d0*/ 	.word	0x000000a8
        /*03d4*/ 	.short	0x0100
        /*03d6*/ 	.byte	0x08
	.zero		1


	//   ....[43]....
        /*03d8*/ 	.word	0x000008c0
        /*03dc*/ 	.word	0x000000ff
        /*03e0*/ 	.word	0x00000178
        /*03e4*/ 	.short	0x0100
        /*03e6*/ 	.byte	0x08
	.zero		1


	//   ....[44]....
        /*03e8*/ 	.word	0x000008d0
        /*03ec*/ 	.word	0x000000ff
        /*03f0*/ 	.word	0x000000b0
        /*03f4*/ 	.short	0x0100
        /*03f6*/ 	.byte	0x08
	.zero		1


	//   ....[45]....
        /*03f8*/ 	.word	0x000008e0
        /*03fc*/ 	.word	0x000000ff
        /*0400*/ 	.word	0x00000180
        /*0404*/ 	.short	0x0100
        /*0406*/ 	.byte	0x08
	.zero		1


	//   ....[46]....
        /*0408*/ 	.word	0x000008f0
        /*040c*/ 	.word	0x000000ff
        /*0410*/ 	.word	0x000000b8
        /*0414*/ 	.short	0x0100
        /*0416*/ 	.byte	0x08
	.zero		1


	//   ....[47]....
        /*0418*/ 	.word	0x00000900
        /*041c*/ 	.word	0x000000ff
        /*0420*/ 	.word	0x00000188
        /*0424*/ 	.short	0x0100
        /*0426*/ 	.byte	0x08
	.zero		1


	//   ....[48]....
        /*0428*/ 	.word	0x00000910
        /*042c*/ 	.word	0x000000ff
        /*0430*/ 	.word	0x000000c0
        /*0434*/ 	.short	0x0100
        /*0436*/ 	.byte	0x08
	.zero		1


	//   ....[49]....
        /*0438*/ 	.word	0x00000920
        /*043c*/ 	.word	0x000000ff
        /*0440*/ 	.word	0x00000190
        /*0444*/ 	.short	0x0100
        /*0446*/ 	.byte	0x08
	.zero		1


	//   ....[50]....
        /*0448*/ 	.word	0x00000930
        /*044c*/ 	.word	0x000000ff
        /*0450*/ 	.word	0x000000c8
        /*0454*/ 	.short	0x0100
        /*0456*/ 	.byte	0x08
	.zero		1


	//   ....[51]....
        /*0458*/ 	.word	0x00000940
        /*045c*/ 	.word	0x000000ff
        /*0460*/ 	.word	0x00000198
        /*0464*/ 	.short	0x0100
        /*0466*/ 	.byte	0x08
	.zero		1


	//   ....[52]....
        /*0468*/ 	.word	0x00000a70
        /*046c*/ 	.word	0x000000ff
        /*0470*/ 	.word	0x000001a0
        /*0474*/ 	.short	0x0100
        /*0476*/ 	.byte	0x09
	.zero		1


	//   ....[53]....
        /*0478*/ 	.word	0x00000a80
        /*047c*/ 	.word	0x000000ff
        /*0480*/ 	.word	0x000001c0
        /*0484*/ 	.short	0x0100
        /*0486*/ 	.byte	0x09
	.zero		1


	//   ....[54]....
        /*0488*/ 	.word	0x00000a90
        /*048c*/ 	.word	0x000000ff
        /*0490*/ 	.word	0x000001a8
        /*0494*/ 	.short	0x0100
        /*0496*/ 	.byte	0x09
	.zero		1


	//   ....[55]....
        /*0498*/ 	.word	0x00000aa0
        /*049c*/ 	.word	0x000000ff
        /*04a0*/ 	.word	0x000001c8
        /*04a4*/ 	.short	0x0100
        /*04a6*/ 	.byte	0x09
	.zero		1


	//   ....[56]....
        /*04a8*/ 	.word	0x00000ab0
        /*04ac*/ 	.word	0x000000ff
        /*04b0*/ 	.word	0x000001b0
        /*04b4*/ 	.short	0x0100
        /*04b6*/ 	.byte	0x09
	.zero		1


	//   ....[57]....
        /*04b8*/ 	.word	0x00000ac0
        /*04bc*/ 	.word	0x000000ff
        /*04c0*/ 	.word	0x000001d0
        /*04c4*/ 	.short	0x0100
        /*04c6*/ 	.byte	0x09
	.zero		1


	//   ....[58]....
        /*04c8*/ 	.word	0x00000ad0
        /*04cc*/ 	.word	0x000000ff
        /*04d0*/ 	.word	0x000001b8
        /*04d4*/ 	.short	0x0100
        /*04d6*/ 	.byte	0x09
	.zero		1


	//   ....[59]....
        /*04d8*/ 	.word	0x00000ae0
        /*04dc*/ 	.word	0x000000ff
        /*04e0*/ 	.word	0x000001d8
        /*04e4*/ 	.short	0x0100
        /*04e6*/ 	.byte	0x09
	.zero		1


	//   ....[60]....
        /*04e8*/ 	.word	0x00000bc0
        /*04ec*/ 	.word	0x000000ff
        /*04f0*/ 	.word	0x000001e0
        /*04f4*/ 	.short	0x0100
        /*04f6*/ 	.byte	0x08
	.zero		1


	//   ....[61]....
        /*04f8*/ 	.word	0x00000bd0
        /*04fc*/ 	.word	0x000000ff
        /*0500*/ 	.word	0x000001e8
        /*0504*/ 	.short	0x0100
        /*0506*/ 	.byte	0x08
	.zero		1


	//   ....[62]....
        /*0508*/ 	.word	0x00000d00
        /*050c*/ 	.word	0x000000ff
        /*0510*/ 	.word	0x000001f0
        /*0514*/ 	.short	0x0100
        /*0516*/ 	.byte	0x08
	.zero		1


	//   ....[63]....
        /*0518*/ 	.word	0x00000d10
        /*051c*/ 	.word	0x000000ff
        /*0520*/ 	.word	0x00000200
        /*0524*/ 	.short	0x0100
        /*0526*/ 	.byte	0x08
	.zero		1


	//   ....[64]....
        /*0528*/ 	.word	0x00000d20
        /*052c*/ 	.word	0x000000ff
        /*0530*/ 	.word	0x000001f8
        /*0534*/ 	.short	0x0100
        /*0536*/ 	.byte	0x08
	.zero		1


	//   ....[65]....
        /*0538*/ 	.word	0x00000d30
        /*053c*/ 	.word	0x000000ff
        /*0540*/ 	.word	0x00000208
        /*0544*/ 	.short	0x0100
        /*0546*/ 	.byte	0x08
	.zero		1


	//   ....[66]....
        /*0548*/ 	.word	0x00000e50
        /*054c*/ 	.word	0x000000ff
        /*0550*/ 	.word	0x00000210
        /*0554*/ 	.short	0x0100
        /*0556*/ 	.byte	0x09
	.zero		1


	//   ....[67]....
        /*0558*/ 	.word	0x00000e60
        /*055c*/ 	.word	0x000000ff
        /*0560*/ 	.word	0x00000230
        /*0564*/ 	.short	0x0100
        /*0566*/ 	.byte	0x09
	.zero		1


	//   ....[68]....
        /*0568*/ 	.word	0x00000e70
        /*056c*/ 	.word	0x000000ff
        /*0570*/ 	.word	0x00000218
        /*0574*/ 	.short	0x0100
        /*0576*/ 	.byte	0x09
	.zero		1


	//   ....[69]....
        /*0578*/ 	.word	0x00000e80
        /*057c*/ 	.word	0x000000ff
        /*0580*/ 	.word	0x00000238
        /*0584*/ 	.short	0x0100
        /*0586*/ 	.byte	0x09
	.zero		1


	//   ....[70]....
        /*0588*/ 	.word	0x00000e90
        /*058c*/ 	.word	0x000000ff
        /*0590*/ 	.word	0x00000220
        /*0594*/ 	.short	0x0100
        /*0596*/ 	.byte	0x09
	.zero		1


	//   ....[71]....
        /*0598*/ 	.word	0x00000ea0
        /*059c*/ 	.word	0x000000ff
        /*05a0*/ 	.word	0x00000240
        /*05a4*/ 	.short	0x0100
        /*05a6*/ 	.byte	0x09
	.zero		1


	//   ....[72]....
        /*05a8*/ 	.word	0x00000eb0
        /*05ac*/ 	.word	0x000000ff
        /*05b0*/ 	.word	0x00000228
        /*05b4*/ 	.short	0x0100
        /*05b6*/ 	.byte	0x09
	.zero		1


	//   ....[73]....
        /*05b8*/ 	.word	0x00000ec0
        /*05bc*/ 	.word	0x000000ff
        /*05c0*/ 	.word	0x00000248
        /*05c4*/ 	.short	0x0100
        /*05c6*/ 	.byte	0x09
	.zero		1


	//   ....[74]....
        /*05c8*/ 	.word	0x00000fb0
        /*05cc*/ 	.word	0x000000ff
        /*05d0*/ 	.word	0x00000250
        /*05d4*/ 	.short	0x0100
        /*05d6*/ 	.byte	0x08
	.zero		1


	//   ....[75]....
        /*05d8*/ 	.word	0x00000fc0
        /*05dc*/ 	.word	0x000000ff
        /*05e0*/ 	.word	0x00000260
        /*05e4*/ 	.short	0x0100
        /*05e6*/ 	.byte	0x08
	.zero		1


	//   ....[76]....
        /*05e8*/ 	.word	0x00000fd0
        /*05ec*/ 	.word	0x000000ff
        /*05f0*/ 	.word	0x00000258
        /*05f4*/ 	.short	0x0100
        /*05f6*/ 	.byte	0x08
	.zero		1


	//   ....[77]....
        /*05f8*/ 	.word	0x00000fe0
        /*05fc*/ 	.word	0x000000ff
        /*0600*/ 	.word	0x00000268
        /*0604*/ 	.short	0x0100
        /*0606*/ 	.byte	0x08
	.zero		1


	//   ....[78]....
        /*0608*/ 	.word	0x000010d0
        /*060c*/ 	.word	0x000000ff
        /*0610*/ 	.word	0x00000270
        /*0614*/ 	.short	0x0100
        /*0616*/ 	.byte	0x07
	.zero		1


	//   ....[79]....
        /*0618*/ 	.word	0x00001ae0
        /*061c*/ 	.word	0x00000003
        /*0620*/ 	.word	0x00000260
        /*0624*/ 	.short	0x010a
        /*0626*/ 	.byte	0xff
	.zero		1


	//   ....[80]....
        /*0628*/ 	.word	0x00001b10
        /*062c*/ 	.word	0x00000003
        /*0630*/ 	.word	0x00000250
        /*0634*/ 	.short	0x0101
        /*0636*/ 	.byte	0xff
	.zero		1


	//   ....[81]....
        /*0638*/ 	.word	0x00001c10
        /*063c*/ 	.word	0x000000ff
        /*0640*/ 	.word	0x000000d0
        /*0644*/ 	.short	0x010a
        /*0646*/ 	.byte	0x08
	.zero		1


	//   ....[82]....
        /*0648*/ 	.word	0x00001cd0
        /*064c*/ 	.word	0x000000ff
        /*0650*/ 	.word	0x000000d0
        /*0654*/ 	.short	0x010a
        /*0656*/ 	.byte	0x21
	.zero		1


	//   ....[83]....
        /*0658*/ 	.word	0x00001e90
        /*065c*/ 	.word	0x000000ff
        /*0660*/ 	.word	0x000000d0
        /*0664*/ 	.short	0x010a
        /*0666*/ 	.byte	0x08
	.zero		1


	//   ....[84]....
        /*0668*/ 	.word	0x00001f70
        /*066c*/ 	.word	0x000000ff
        /*0670*/ 	.word	0x000001e8
        /*0674*/ 	.short	0x0101
        /*0676*/ 	.byte	0x06
	.zero		1


	//   ....[85]....
        /*0678*/ 	.word	0x00001f90
        /*067c*/ 	.word	0x000000ff
        /*0680*/ 	.word	0x000000d0
        /*0684*/ 	.short	0x010a
        /*0686*/ 	.byte	0x08
	.zero		1


	//   ....[86]....
        /*0688*/ 	.word	0x00002010
        /*068c*/ 	.word	0x000000ff
        /*0690*/ 	.word	0x000000d0
        /*0694*/ 	.short	0x010a
        /*0696*/ 	.byte	0x11
	.zero		1


	//   ....[87]....
        /*0698*/ 	.word	0x000021a0
        /*069c*/ 	.word	0x000000ff
        /*06a0*/ 	.word	0x000000d0
        /*06a4*/ 	.short	0x010a
        /*06a6*/ 	.byte	0x08
	.zero		1


	//   ....[88]....
        /*06a8*/ 	.word	0x000022e0
        /*06ac*/ 	.word	0x00000002
        /*06b0*/ 	.word	0x000001f0
        /*06b4*/ 	.short	0x010a
        /*06b6*/ 	.byte	0xff
	.zero		1


	//   ....[89]....
        /*06b8*/ 	.word	0x000023a0
        /*06bc*/ 	.word	0x00000002
        /*06c0*/ 	.word	0x00000000
        /*06c4*/ 	.short	0x0101
        /*06c6*/ 	.byte	0xff
	.zero		1


	//   ....[90]....
        /*06c8*/ 	.word	0x00002900
        /*06cc*/ 	.word	0x000000ff
        /*06d0*/ 	.word	0x00000000
        /*06d4*/ 	.short	0x010a
        /*06d6*/ 	.byte	0x04
	.zero		1


	//   ....[91]....
        /*06d8*/ 	.word	0x00002990
        /*06dc*/ 	.word	0x000000ff
        /*06e0*/ 	.word	0x00000000
        /*06e4*/ 	.short	0x010a
        /*06e6*/ 	.byte	0x04
	.zero		1


	//   ....[92]....
        /*06e8*/ 	.word	0x00002a20
        /*06ec*/ 	.word	0x000000ff
        /*06f0*/ 	.word	0x00000000
        /*06f4*/ 	.short	0x010a
        /*06f6*/ 	.byte	0x04
	.zero		1


	//   ....[93]....
        /*06f8*/ 	.word	0x00002ab0
        /*06fc*/ 	.word	0x000000ff
        /*0700*/ 	.word	0x00000000
        /*0704*/ 	.short	0x010a
        /*0706*/ 	.byte	0x04
	.zero		1


	//   ....[94]....
        /*0708*/ 	.word	0x00002b40
        /*070c*/ 	.word	0x000000ff
        /*0710*/ 	.word	0x00000000
        /*0714*/ 	.short	0x010a
        /*0716*/ 	.byte	0x04
	.zero		1


	//   ....[95]....
        /*0718*/ 	.word	0x00002bd0
        /*071c*/ 	.word	0x000000ff
        /*0720*/ 	.word	0x00000000
        /*0724*/ 	.short	0x010a
        /*0726*/ 	.byte	0x04
	.zero		1


	//   ....[96]....
        /*0728*/ 	.word	0x00002c60
        /*072c*/ 	.word	0x000000ff
        /*0730*/ 	.word	0x00000000
        /*0734*/ 	.short	0x010a
        /*0736*/ 	.byte	0x04
	.zero		1


	//   ....[97]....
        /*0738*/ 	.word	0x00002cf0
        /*073c*/ 	.word	0x000000ff
        /*0740*/ 	.word	0x00000000
        /*0744*/ 	.short	0x010a
        /*0746*/ 	.byte	0x04
	.zero		1


	//   ....[98]....
        /*0748*/ 	.word	0x00002d80
        /*074c*/ 	.word	0x000000ff
        /*0750*/ 	.word	0x00000000
        /*0754*/ 	.short	0x010a
        /*0756*/ 	.byte	0x04
	.zero		1


	//   ....[99]....
        /*0758*/ 	.word	0x00002e10
        /*075c*/ 	.word	0x000000ff
        /*0760*/ 	.word	0x00000000
        /*0764*/ 	.short	0x010a
        /*0766*/ 	.byte	0x04
	.zero		1


	//   ....[100]....
        /*0768*/ 	.word	0x00002ea0
        /*076c*/ 	.word	0x000000ff
        /*0770*/ 	.word	0x00000000
        /*0774*/ 	.short	0x010a
        /*0776*/ 	.byte	0x04
	.zero		1


	//   ....[101]....
        /*0778*/ 	.word	0x00002f30
        /*077c*/ 	.word	0x000000ff
        /*0780*/ 	.word	0x00000000
        /*0784*/ 	.short	0x010a
        /*0786*/ 	.byte	0x04
	.zero		1


	//   ....[102]....
        /*0788*/ 	.word	0x00002fc0
        /*078c*/ 	.word	0x000000ff
        /*0790*/ 	.word	0x00000000
        /*0794*/ 	.short	0x010a
        /*0796*/ 	.byte	0x04
	.zero		1


	//   ....[103]....
        /*0798*/ 	.word	0x00003050
        /*079c*/ 	.word	0x000000ff
        /*07a0*/ 	.word	0x00000000
        /*07a4*/ 	.short	0x010a
        /*07a6*/ 	.byte	0x04
	.zero		1


	//   ....[104]....
        /*07a8*/ 	.word	0x000030e0
        /*07ac*/ 	.word	0x000000ff
        /*07b0*/ 	.word	0x00000000
        /*07b4*/ 	.short	0x010a
        /*07b6*/ 	.byte	0x04
	.zero		1


	//   ....[105]....
        /*07b8*/ 	.word	0x00003170
        /*07bc*/ 	.word	0x000000ff
        /*07c0*/ 	.word	0x00000000
        /*07c4*/ 	.short	0x010a
        /*07c6*/ 	.byte	0x04
	.zero		1


	//   ....[106]....
        /*07c8*/ 	.word	0x00003200
        /*07cc*/ 	.word	0x000000ff
        /*07d0*/ 	.word	0x00000000
        /*07d4*/ 	.short	0x010a
        /*07d6*/ 	.byte	0x04
	.zero		1


	//   ....[107]....
        /*07d8*/ 	.word	0x00003290
        /*07dc*/ 	.word	0x000000ff
        /*07e0*/ 	.word	0x00000000
        /*07e4*/ 	.short	0x010a
        /*07e6*/ 	.byte	0x04
	.zero		1


	//   ....[108]....
        /*07e8*/ 	.word	0x00003320
        /*07ec*/ 	.word	0x000000ff
        /*07f0*/ 	.word	0x00000000
        /*07f4*/ 	.short	0x010a
        /*07f6*/ 	.byte	0x04
	.zero		1


	//   ....[109]....
        /*07f8*/ 	.word	0x000033b0
        /*07fc*/ 	.word	0x000000ff
        /*0800*/ 	.word	0x00000000
        /*0804*/ 	.short	0x010a
        /*0806*/ 	.byte	0x04
	.zero		1


	//   ....[110]....
        /*0808*/ 	.word	0x00003440
        /*080c*/ 	.word	0x000000ff
        /*0810*/ 	.word	0x00000000
        /*0814*/ 	.short	0x010a
        /*0816*/ 	.byte	0x04
	.zero		1


	//   ....[111]....
        /*0818*/ 	.word	0x000034d0
        /*081c*/ 	.word	0x000000ff
        /*0820*/ 	.word	0x00000000
        /*0824*/ 	.short	0x010a
        /*0826*/ 	.byte	0x04
	.zero		1


	//   ....[112]....
        /*0828*/ 	.word	0x00003560
        /*082c*/ 	.word	0x000000ff
        /*0830*/ 	.word	0x00000000
        /*0834*/ 	.short	0x010a
        /*0836*/ 	.byte	0x04
	.zero		1


	//   ....[113]....
        /*0838*/ 	.word	0x000035f0
        /*083c*/ 	.word	0x000000ff
        /*0840*/ 	.word	0x00000000
        /*0844*/ 	.short	0x010a
        /*0846*/ 	.byte	0x04
	.zero		1


	//   ....[114]....
        /*0848*/ 	.word	0x00003680
        /*084c*/ 	.word	0x000000ff
        /*0850*/ 	.word	0x00000000
        /*0854*/ 	.short	0x010a
        /*0856*/ 	.byte	0x04
	.zero		1


	//   ....[115]....
        /*0858*/ 	.word	0x00003720
        /*085c*/ 	.word	0x00000000
        /*0860*/ 	.word	0x00000000
        /*0864*/ 	.short	0x010a
        /*0866*/ 	.byte	0xff
	.zero		1


	//   ....[116]....
        /*0868*/ 	.word	0x00003850
        /*086c*/ 	.word	0x00000000
        /*0870*/ 	.word	0x00000250
        /*0874*/ 	.short	0x010a
        /*0876*/ 	.byte	0xff
	.zero		1


	//   ....[117]....
        /*0878*/ 	.word	0x000038c0
        /*087c*/ 	.word	0x00000004
        /*0880*/ 	.word	0x00000000
        /*0884*/ 	.short	0x0101
        /*0886*/ 	.byte	0xff
	.zero		1


	//   ....[118]....
        /*0888*/ 	.word	0x000038e0
        /*088c*/ 	.word	0x000000ff
        /*0890*/ 	.word	0x00000200
        /*0894*/ 	.short	0x010a
        /*0896*/ 	.byte	0x05
	.zero		1


	//   ....[119]....
        /*0898*/ 	.word	0x00003a00
        /*089c*/ 	.word	0x00000000
        /*08a0*/ 	.word	0x000001f0
        /*08a4*/ 	.short	0x010a
        /*08a6*/ 	.byte	0xff
	.zero		1


	//   ....[120]....
        /*08a8*/ 	.word	0x00003b00
        /*08ac*/ 	.word	0x00000000
        /*08b0*/ 	.word	0x00000000
        /*08b4*/ 	.short	0x0101
        /*08b6*/ 	.byte	0xff
	.zero		1


	//   ....[121]....
        /*08b8*/ 	.word	0x00003b90
        /*08bc*/ 	.word	0x000000ff
        /*08c0*/ 	.word	0x00000200
        /*08c4*/ 	.short	0x0106
        /*08c6*/ 	.byte	0x05
	.zero		1


	//   ....[122]....
        /*08c8*/ 	.word	0x00003bb0
        /*08cc*/ 	.word	0x000000ff
        /*08d0*/ 	.word	0x00000200
        /*08d4*/ 	.short	0x010a
        /*08d6*/ 	.byte	0x05
	.zero		1


	//   ....[123]....
        /*08d8*/ 	.word	0x00003c40
        /*08dc*/ 	.word	0x000000ff
        /*08e0*/ 	.word	0x00000200
        /*08e4*/ 	.short	0x0106
        /*08e6*/ 	.byte	0x04
	.zero		1


	//   ....[124]....
        /*08e8*/ 	.word	0x00003c80
        /*08ec*/ 	.word	0x00000000
        /*08f0*/ 	.word	0x00000200
        /*08f4*/ 	.short	0x010a
        /*08f6*/ 	.byte	0xff
	.zero		1


	//   ....[125]....
        /*08f8*/ 	.word	0x00003ec0
        /*08fc*/ 	.word	0x000000ff
        /*0900*/ 	.word	0x00000008
        /*0904*/ 	.short	0x010a
        /*0906*/ 	.byte	0x06
	.zero		1


	//   ....[126]....
        /*0908*/ 	.word	0x00003ee0
        /*090c*/ 	.word	0x000000ff
        /*0910*/ 	.word	0x00000008
        /*0914*/ 	.short	0x010a
        /*0916*/ 	.byte	0x06
	.zero		1


	//   ....[127]....
        /*0918*/ 	.word	0x00004070
        /*091c*/ 	.word	0x000000ff
        /*0920*/ 	.word	0x00000008
        /*0924*/ 	.short	0x010a
        /*0926*/ 	.byte	0x06
	.zero		1


	//   ....[128]....
        /*0928*/ 	.word	0x00004090
        /*092c*/ 	.word	0x000000ff
        /*0930*/ 	.word	0x00000008
        /*0934*/ 	.short	0x010a
        /*0936*/ 	.byte	0x06
	.zero		1


	//   ....[129]....
        /*0938*/ 	.word	0x00004150
        /*093c*/ 	.word	0x000000ff
        /*0940*/ 	.word	0x00000000
        /*0944*/ 	.short	0x0101
        /*0946*/ 	.byte	0x07
	.zero		1


	//   ....[130]....
        /*0948*/ 	.word	0x00004450
        /*094c*/ 	.word	0x00000000
        /*0950*/ 	.word	0x000001f0
        /*0954*/ 	.short	0x010a
        /*0956*/ 	.byte	0xff
	.zero		1


	//   ....[131]....
        /*0958*/ 	.word	0x00004510
        /*095c*/ 	.word	0x00000000
        /*0960*/ 	.word	0x00000000
        /*0964*/ 	.short	0x0101
        /*0966*/ 	.byte	0xff
	.zero		1


	//   ....[132]....
        /*0968*/ 	.word	0x000045d0
        /*096c*/ 	.word	0x000000ff
        /*0970*/ 	.word	0x00000000
        /*0974*/ 	.short	0x010a
        /*0976*/ 	.byte	0x06
	.zero		1


	//   ....[133]....
        /*0978*/ 	.word	0x000045e0
        /*097c*/ 	.word	0x000000ff
        /*0980*/ 	.word	0x00000230
        /*0984*/ 	.short	0x010a
        /*0986*/ 	.byte	0x0a
	.zero		1


	//   ....[134]....
        /*0988*/ 	.word	0x00004690
        /*098c*/ 	.word	0x000000ff
        /*0990*/ 	.word	0x00000000
        /*0994*/ 	.short	0x010a
        /*0996*/ 	.byte	0x09
	.zero		1


	//   ....[135]....
        /*0998*/ 	.word	0x000047d0
        /*099c*/ 	.word	0x000000ff
        /*09a0*/ 	.word	0x00000000
        /*09a4*/ 	.short	0x010a
        /*09a6*/ 	.byte	0x06
	.zero		1


	//   ....[136]....
        /*09a8*/ 	.word	0x00004a20
        /*09ac*/ 	.word	0x000000ff
        /*09b0*/ 	.word	0x00000000
        /*09b4*/ 	.short	0x010a
        /*09b6*/ 	.byte	0x07
	.zero		1


	//   ....[137]....
        /*09b8*/ 	.word	0x00004ab0
        /*09bc*/ 	.word	0x000000ff
        /*09c0*/ 	.word	0x00000000
        /*09c4*/ 	.short	0x010a
        /*09c6*/ 	.byte	0x07
	.zero		1


	//   ....[138]....
        /*09c8*/ 	.word	0x00004b40
        /*09cc*/ 	.word	0x000000ff
        /*09d0*/ 	.word	0x00000000
        /*09d4*/ 	.short	0x010a
        /*09d6*/ 	.byte	0x07
	.zero		1


	//   ....[139]....
        /*09d8*/ 	.word	0x00004be0
        /*09dc*/ 	.word	0x00000000
        /*09e0*/ 	.word	0x00000000
        /*09e4*/ 	.short	0x010a
        /*09e6*/ 	.byte	0xff
	.zero		1


	//   ....[140]....
        /*09e8*/ 	.word	0x00004c20
        /*09ec*/ 	.word	0x00000000
        /*09f0*/ 	.word	0x00000000
        /*09f4*/ 	.short	0x010a
        /*09f6*/ 	.byte	0xff
	.zero		1


	//   ....[141]....
        /*09f8*/ 	.word	0x00004c90
        /*09fc*/ 	.word	0x000000ff
        /*0a00*/ 	.word	0x00000000
        /*0a04*/ 	.short	0x0101
        /*0a06*/ 	.byte	0x05
	.zero		1


	//   ....[142]....
        /*0a08*/ 	.word	0x00004cd0
        /*0a0c*/ 	.word	0x000000ff
        /*0a10*/ 	.word	0x00000270
        /*0a14*/ 	.short	0x010a
        /*0a16*/ 	.byte	0x08
	.zero		1


	//   ....[143]....
        /*0a18*/ 	.word	0x00004d20
        /*0a1c*/ 	.word	0x000000ff
        /*0a20*/ 	.word	0x00000000
        /*0a24*/ 	.short	0x0101
        /*0a26*/ 	.byte	0x05
	.zero		1


	//   ....[144]....
        /*0a28*/ 	.word	0x00005170
        /*0a2c*/ 	.word	0x00000000
        /*0a30*/ 	.word	0x000001f0
        /*0a34*/ 	.short	0x010a
        /*0a36*/ 	.byte	0xff
	.zero		1


	//   ....[145]....
        /*0a38*/ 	.word	0x00005230
        /*0a3c*/ 	.word	0x00000000
        /*0a40*/ 	.word	0x00000000
        /*0a44*/ 	.short	0x0101
        /*0a46*/ 	.byte	0xff
	.zero		1


	//   ....[146]....
        /*0a48*/ 	.word	0x00005550
        /*0a4c*/ 	.word	0x000000ff
        /*0a50*/ 	.word	0x000001e8
        /*0a54*/ 	.short	0x010a
        /*0a56*/ 	.byte	0x07
	.zero		1


	//   ....[147]....
        /*0a58*/ 	.word	0x00005740
        /*0a5c*/ 	.word	0x000000ff
        /*0a60*/ 	.word	0x000001c0
        /*0a64*/ 	.short	0x010a
        /*0a66*/ 	.byte	0x07
	.zero		1


	//   ....[148]....
        /*0a68*/ 	.word	0x00005930
        /*0a6c*/ 	.word	0x000000ff
        /*0a70*/ 	.word	0x000001a0
        /*0a74*/ 	.short	0x010b
        /*0a76*/ 	.byte	0x07
	.zero		1


	//   ....[149]....
        /*0a78*/ 	.word	0x00005940
        /*0a7c*/ 	.word	0x000000ff
        /*0a80*/ 	.word	0x00000000
        /*0a84*/ 	.short	0x0101
        /*0a86*/ 	.byte	0x0e
	.zero		1


	//   ....[150]....
        /*0a88*/ 	.word	0x00005960
        /*0a8c*/ 	.word	0x000000ff
        /*0a90*/ 	.word	0x000001c8
        /*0a94*/ 	.short	0x010a
        /*0a96*/ 	.byte	0x07
	.zero		1


	//   ....[151]....
        /*0a98*/ 	.word	0x00005b10
        /*0a9c*/ 	.word	0x000000ff
        /*0aa0*/ 	.word	0x000001a8
        /*0aa4*/ 	.short	0x010b
        /*0aa6*/ 	.byte	0x07
	.zero		1


	//   ....[152]....
        /*0aa8*/ 	.word	0x00005b20
        /*0aac*/ 	.word	0x000000ff
        /*0ab0*/ 	.word	0x00000000
        /*0ab4*/ 	.short	0x0101
        /*0ab6*/ 	.byte	0x0e
	.zero		1


	//   ....[153]....
        /*0ab8*/ 	.word	0x00005b30
        /*0abc*/ 	.word	0x000000ff
        /*0ac0*/ 	.word	0x000001d0
        /*0ac4*/ 	.short	0x010a
        /*0ac6*/ 	.byte	0x07
	.zero		1


	//   ....[154]....
        /*0ac8*/ 	.word	0x00005d60
        /*0acc*/ 	.word	0x000000ff
        /*0ad0*/ 	.word	0x000001b0
        /*0ad4*/ 	.short	0x010b
        /*0ad6*/ 	.byte	0x07
	.zero		1


	//   ....[155]....
        /*0ad8*/ 	.word	0x00005dd0
        /*0adc*/ 	.word	0x000000ff
        /*0ae0*/ 	.word	0x00000000
        /*0ae4*/ 	.short	0x0101
        /*0ae6*/ 	.byte	0x0e
	.zero		1


	//   ....[156]....
        /*0ae8*/ 	.word	0x00005e10
        /*0aec*/ 	.word	0x000000ff
        /*0af0*/ 	.word	0x000001d8
        /*0af4*/ 	.short	0x010a
        /*0af6*/ 	.byte	0x07
	.zero		1


	//   ....[157]....
        /*0af8*/ 	.word	0x00006040
        /*0afc*/ 	.word	0x000000ff
        /*0b00*/ 	.word	0x000001b8
        /*0b04*/ 	.short	0x010b
        /*0b06*/ 	.byte	0x07
	.zero		1


	//   ....[158]....
        /*0b08*/ 	.word	0x00006060
        /*0b0c*/ 	.word	0x000000ff
        /*0b10*/ 	.word	0x00000000
        /*0b14*/ 	.short	0x0101
        /*0b16*/ 	.byte	0x0d
	.zero		1


	//   ....[159]....
        /*0b18*/ 	.word	0x00006090
        /*0b1c*/ 	.word	0x000000ff
        /*0b20*/ 	.word	0x000001c0
        /*0b24*/ 	.short	0x010a
        /*0b26*/ 	.byte	0x07
	.zero		1


	//   ....[160]....
        /*0b28*/ 	.word	0x000060b0
        /*0b2c*/ 	.word	0x000000ff
        /*0b30*/ 	.word	0x000001c8
        /*0b34*/ 	.short	0x010a
        /*0b36*/ 	.byte	0x07
	.zero		1


	//   ....[161]....
        /*0b38*/ 	.word	0x000060d0
        /*0b3c*/ 	.word	0x000000ff
        /*0b40*/ 	.word	0x000001d0
        /*0b44*/ 	.short	0x010a
        /*0b46*/ 	.byte	0x07
	.zero		1


	//   ....[162]....
        /*0b48*/ 	.word	0x00006110
        /*0b4c*/ 	.word	0x00000000
        /*0b50*/ 	.word	0x000001d8
        /*0b54*/ 	.short	0x010a
        /*0b56*/ 	.byte	0xff
	.zero		1


	//   ....[163]....
        /*0b58*/ 	.word	0x00006460
        /*0b5c*/ 	.word	0x00000000
        /*0b60*/ 	.word	0x000001f0
        /*0b64*/ 	.short	0x010a
        /*0b66*/ 	.byte	0xff
	.zero		1


	//   ....[164]....
        /*0b68*/ 	.word	0x00006570
        /*0b6c*/ 	.word	0x00000000
        /*0b70*/ 	.word	0x00000000
        /*0b74*/ 	.short	0x0101
        /*0b76*/ 	.byte	0xff
	.zero		1


	//   ....[165]....
        /*0b78*/ 	.word	0x00006f90
        /*0b7c*/ 	.word	0x000000ff
        /*0b80*/ 	.word	0x000001a0
        /*0b84*/ 	.short	0x010a
        /*0b86*/ 	.byte	0x30
	.zero		1


	//   ....[166]....
        /*0b88*/ 	.word	0x00006fd0
        /*0b8c*/ 	.word	0x0000004a
        /*0b90*/ 	.word	0x00000210
        /*0b94*/ 	.short	0x010a
        /*0b96*/ 	.byte	0xff
	.zero		1


	//   ....[167]....
        /*0b98*/ 	.word	0x000070e0
        /*0b9c*/ 	.word	0x000000ff
        /*0ba0*/ 	.word	0x000001a0
        /*0ba4*/ 	.short	0x010a
        /*0ba6*/ 	.byte	0x30
	.zero		1


	//   ....[168]....
        /*0ba8*/ 	.word	0x000071b0
        /*0bac*/ 	.word	0x0000004a
        /*0bb0*/ 	.word	0x00000210
        /*0bb4*/ 	.short	0x010a
        /*0bb6*/ 	.byte	0xff
	.zero		1


	//   ....[169]....
        /*0bb8*/ 	.word	0x00007960
        /*0bbc*/ 	.word	0x00000000
        /*0bc0*/ 	.word	0x00000000
        /*0bc4*/ 	.short	0x0101
        /*0bc6*/ 	.byte	0xff
	.zero		1


	//   ....[170]....
        /*0bc8*/ 	.word	0x00007970
        /*0bcc*/ 	.word	0x00000003
        /*0bd0*/ 	.word	0x000001a0
        /*0bd4*/ 	.short	0x010a
        /*0bd6*/ 	.byte	0xff
	.zero		1


	//   ....[171]....
        /*0bd8*/ 	.word	0x00007a30
        /*0bdc*/ 	.word	0x00000003
        /*0be0*/ 	.word	0x000001a0
        /*0be4*/ 	.short	0x010a
        /*0be6*/ 	.byte	0xff
	.zero		1


	//   ....[172]....
        /*0be8*/ 	.word	0x00008220
        /*0bec*/ 	.word	0x00000052
        /*0bf0*/ 	.word	0x00000000
        /*0bf4*/ 	.short	0x0101
        /*0bf6*/ 	.byte	0xff
	.zero		1


	//   ....[173]....
        /*0bf8*/ 	.word	0x00008240
        /*0bfc*/ 	.word	0x00000053
        /*0c00*/ 	.word	0x000001a0
        /*0c04*/ 	.short	0x010a
        /*0c06*/ 	.byte	0xff
	.zero		1


	//   ....[174]....
        /*0c08*/ 	.word	0x000082f0
        /*0c0c*/ 	.word	0x00000053
        /*0c10*/ 	.word	0x000001a0
        /*0c14*/ 	.short	0x010a
        /*0c16*/ 	.byte	0xff
	.zero		1


	//   ....[175]....
        /*0c18*/ 	.word	0x00008ae0
        /*0c1c*/ 	.word	0x00000052
        /*0c20*/ 	.word	0x00000000
        /*0c24*/ 	.short	0x0101
        /*0c26*/ 	.byte	0xff
	.zero		1


	//   ....[176]....
        /*0c28*/ 	.word	0x00008b00
        /*0c2c*/ 	.word	0x00000058
        /*0c30*/ 	.word	0x000001a0
        /*0c34*/ 	.short	0x010a
        /*0c36*/ 	.byte	0xff
	.zero		1


	//   ....[177]....
        /*0c38*/ 	.word	0x00008bb0
        /*0c3c*/ 	.word	0x00000058
        /*0c40*/ 	.word	0x000001a0
        /*0c44*/ 	.short	0x010a
        /*0c46*/ 	.byte	0xff
	.zero		1


	//   ....[178]....
        /*0c48*/ 	.word	0x00008ec0
        /*0c4c*/ 	.word	0x0000004a
        /*0c50*/ 	.word	0x00000000
        /*0c54*/ 	.short	0x0101
        /*0c56*/ 	.byte	0xff
	.zero		1


	//   ....[179]....
        /*0c58*/ 	.word	0x000093f0
        /*0c5c*/ 	.word	0x00000002
        /*0c60*/ 	.word	0x00000000
        /*0c64*/ 	.short	0x0101
        /*0c66*/ 	.byte	0xff
	.zero		1


	//   ....[180]....
        /*0c68*/ 	.word	0x00009660
        /*0c6c*/ 	.word	0x000000ff
        /*0c70*/ 	.word	0x00000000
        /*0c74*/ 	.short	0x0101
        /*0c76*/ 	.byte	0x04
	.zero		1


	//   ....[181]....
        /*0c78*/ 	.word	0x00009680
        /*0c7c*/ 	.word	0x00000003
        /*0c80*/ 	.word	0x00000260
        /*0c84*/ 	.short	0x010a
        /*0c86*/ 	.byte	0xff
	.zero		1


	//   ....[182]....
        /*0c88*/ 	.word	0x000096e0
        /*0c8c*/ 	.word	0x00000002
        /*0c90*/ 	.word	0x000000d0
        /*0c94*/ 	.short	0x010a
        /*0c96*/ 	.byte	0xff
	.zero		1


	//   ....[183]....
        /*0c98*/ 	.word	0x00009740
        /*0c9c*/ 	.word	0x00000002
        /*0ca0*/ 	.word	0x000000d0
        /*0ca4*/ 	.short	0x010a
        /*0ca6*/ 	.byte	0xff
	.zero		1


	//   ....[184]....
        /*0ca8*/ 	.word	0x00009790
        /*0cac*/ 	.word	0x00000002
        /*0cb0*/ 	.word	0x000001f0
        /*0cb4*/ 	.short	0x010a
        /*0cb6*/ 	.byte	0xff
	.zero		1


	//   ....[185]....
        /*0cb8*/ 	.word	0x000097f0
        /*0cbc*/ 	.word	0x00000000
        /*0cc0*/ 	.word	0x00000000
        /*0cc4*/ 	.short	0x010a
        /*0cc6*/ 	.byte	0xff
	.zero		1


	//   ....[186]....
        /*0cc8*/ 	.word	0x00009850
        /*0ccc*/ 	.word	0x00000000
        /*0cd0*/ 	.word	0x00000000
        /*0cd4*/ 	.short	0x010a
        /*0cd6*/ 	.byte	0xff
	.zero		1


	//   ....[187]....
        /*0cd8*/ 	.word	0x000098b0
        /*0cdc*/ 	.word	0x00000000
        /*0ce0*/ 	.word	0x00000000
        /*0ce4*/ 	.short	0x010a
        /*0ce6*/ 	.byte	0xff
	.zero		1


	//   ....[188]....
        /*0ce8*/ 	.word	0x00009910
        /*0cec*/ 	.word	0x00000000
        /*0cf0*/ 	.word	0x00000000
        /*0cf4*/ 	.short	0x010a
        /*0cf6*/ 	.byte	0xff
	.zero		1


	//   ....[189]....
        /*0cf8*/ 	.word	0x00009970
        /*0cfc*/ 	.word	0x00000000
        /*0d00*/ 	.word	0x00000000
        /*0d04*/ 	.short	0x010a
        /*0d06*/ 	.byte	0xff
	.zero		1


	//   ....[190]....
        /*0d08*/ 	.word	0x000099d0
        /*0d0c*/ 	.word	0x00000000
        /*0d10*/ 	.word	0x00000000
        /*0d14*/ 	.short	0x010a
        /*0d16*/ 	.byte	0xff
	.zero		1


	//   ....[191]....
        /*0d18*/ 	.word	0x00009a30
        /*0d1c*/ 	.word	0x00000000
        /*0d20*/ 	.word	0x00000000
        /*0d24*/ 	.short	0x010a
        /*0d26*/ 	.byte	0xff
	.zero		1


	//   ....[192]....
        /*0d28*/ 	.word	0x00009a90
        /*0d2c*/ 	.word	0x00000000
        /*0d30*/ 	.word	0x00000000
        /*0d34*/ 	.short	0x010a
        /*0d36*/ 	.byte	0xff
	.zero		1


	//   ....[193]....
        /*0d38*/ 	.word	0x00009af0
        /*0d3c*/ 	.word	0x00000000
        /*0d40*/ 	.word	0x00000000
        /*0d44*/ 	.short	0x010a
        /*0d46*/ 	.byte	0xff
	.zero		1


	//   ....[194]....
        /*0d48*/ 	.word	0x00009b50
        /*0d4c*/ 	.word	0x00000000
        /*0d50*/ 	.word	0x00000000
        /*0d54*/ 	.short	0x010a
        /*0d56*/ 	.byte	0xff
	.zero		1


	//   ....[195]....
        /*0d58*/ 	.word	0x00009bb0
        /*0d5c*/ 	.word	0x00000000
        /*0d60*/ 	.word	0x00000000
        /*0d64*/ 	.short	0x010a
        /*0d66*/ 	.byte	0xff
	.zero		1


	//   ....[196]....
        /*0d68*/ 	.word	0x00009c10
        /*0d6c*/ 	.word	0x00000000
        /*0d70*/ 	.word	0x00000000
        /*0d74*/ 	.short	0x010a
        /*0d76*/ 	.byte	0xff
	.zero		1


	//   ....[197]....
        /*0d78*/ 	.word	0x00009c70
        /*0d7c*/ 	.word	0x00000000
        /*0d80*/ 	.word	0x00000000
        /*0d84*/ 	.short	0x010a
        /*0d86*/ 	.byte	0xff
	.zero		1


	//   ....[198]....
        /*0d88*/ 	.word	0x00009cd0
        /*0d8c*/ 	.word	0x00000000
        /*0d90*/ 	.word	0x00000000
        /*0d94*/ 	.short	0x010a
        /*0d96*/ 	.byte	0xff
	.zero		1


	//   ....[199]....
        /*0d98*/ 	.word	0x00009d30
        /*0d9c*/ 	.word	0x00000000
        /*0da0*/ 	.word	0x00000000
        /*0da4*/ 	.short	0x010a
        /*0da6*/ 	.byte	0xff
	.zero		1


	//   ....[200]....
        /*0da8*/ 	.word	0x00009d90
        /*0dac*/ 	.word	0x00000000
        /*0db0*/ 	.word	0x00000000
        /*0db4*/ 	.short	0x010a
        /*0db6*/ 	.byte	0xff
	.zero		1


	//   ....[201]....
        /*0db8*/ 	.word	0x00009df0
        /*0dbc*/ 	.word	0x00000000
        /*0dc0*/ 	.word	0x00000000
        /*0dc4*/ 	.short	0x010a
        /*0dc6*/ 	.byte	0xff
	.zero		1


	//   ....[202]....
        /*0dc8*/ 	.word	0x00009e50
        /*0dcc*/ 	.word	0x00000000
        /*0dd0*/ 	.word	0x00000000
        /*0dd4*/ 	.short	0x010a
        /*0dd6*/ 	.byte	0xff
	.zero		1


	//   ....[203]....
        /*0dd8*/ 	.word	0x00009eb0
        /*0ddc*/ 	.word	0x00000000
        /*0de0*/ 	.word	0x00000000
        /*0de4*/ 	.short	0x010a
        /*0de6*/ 	.byte	0xff
	.zero		1


	//   ....[204]....
        /*0de8*/ 	.word	0x00009f10
        /*0dec*/ 	.word	0x00000000
        /*0df0*/ 	.word	0x00000000
        /*0df4*/ 	.short	0x010a
        /*0df6*/ 	.byte	0xff
	.zero		1


	//   ....[205]....
        /*0df8*/ 	.word	0x00009f70
        /*0dfc*/ 	.word	0x00000000
        /*0e00*/ 	.word	0x00000000
        /*0e04*/ 	.short	0x010a
        /*0e06*/ 	.byte	0xff
	.zero		1


	//   ....[206]....
        /*0e08*/ 	.word	0x00009fd0
        /*0e0c*/ 	.word	0x00000000
        /*0e10*/ 	.word	0x00000000
        /*0e14*/ 	.short	0x010a
        /*0e16*/ 	.byte	0xff
	.zero		1


	//   ....[207]....
        /*0e18*/ 	.word	0x0000a030
        /*0e1c*/ 	.word	0x00000000
        /*0e20*/ 	.word	0x00000000
        /*0e24*/ 	.short	0x010a
        /*0e26*/ 	.byte	0xff
	.zero		1


	//   ....[208]....
        /*0e28*/ 	.word	0x0000a090
        /*0e2c*/ 	.word	0x00000000
        /*0e30*/ 	.word	0x00000000
        /*0e34*/ 	.short	0x010a
        /*0e36*/ 	.byte	0xff
	.zero		1


	//   ....[209]....
        /*0e38*/ 	.word	0x0000a0f0
        /*0e3c*/ 	.word	0x00000000
        /*0e40*/ 	.word	0x00000000
        /*0e44*/ 	.short	0x010a
        /*0e46*/ 	.byte	0xff
	.zero		1


	//   ....[210]....
        /*0e48*/ 	.word	0x0000a140
        /*0e4c*/ 	.word	0x00000000
        /*0e50*/ 	.word	0x00000250
        /*0e54*/ 	.short	0x010a
        /*0e56*/ 	.byte	0xff
	.zero		1


	//   ....[211]....
        /*0e58*/ 	.word	0x0000a1a0
        /*0e5c*/ 	.word	0x00000000
        /*0e60*/ 	.word	0x00000200
        /*0e64*/ 	.short	0x010a
        /*0e66*/ 	.byte	0xff
	.zero		1


	//   ....[212]....
        /*0e68*/ 	.word	0x0000a1f0
        /*0e6c*/ 	.word	0x00000000
        /*0e70*/ 	.word	0x000001f0
        /*0e74*/ 	.short	0x010a
        /*0e76*/ 	.byte	0xff
	.zero		1


	//   ....[213]....
        /*0e78*/ 	.word	0x0000a250
        /*0e7c*/ 	.word	0x00000000
        /*0e80*/ 	.word	0x00000200
        /*0e84*/ 	.short	0x010a
        /*0e86*/ 	.byte	0xff
	.zero		1


	//   ....[214]....
        /*0e88*/ 	.word	0x0000a2b0
        /*0e8c*/ 	.word	0x00000004
        /*0e90*/ 	.word	0x00000008
        /*0e94*/ 	.short	0x010a
        /*0e96*/ 	.byte	0xff
	.zero		1


	//   ....[215]....
        /*0e98*/ 	.word	0x0000a390
        /*0e9c*/ 	.word	0x00000002
        /*0ea0*/ 	.word	0x00000008
        /*0ea4*/ 	.short	0x010a
        /*0ea6*/ 	.byte	0xff
	.zero		1


	//   ....[216]....
        /*0ea8*/ 	.word	0x0000a3e0
        /*0eac*/ 	.word	0x00000000
        /*0eb0*/ 	.word	0x000001f0
        /*0eb4*/ 	.short	0x010a
        /*0eb6*/ 	.byte	0xff
	.zero		1


	//   ....[217]....
        /*0eb8*/ 	.word	0x0000a440
        /*0ebc*/ 	.word	0x00000000
        /*0ec0*/ 	.word	0x00000230
        /*0ec4*/ 	.short	0x010a
        /*0ec6*/ 	.byte	0xff
	.zero		1


	//   ....[218]....
        /*0ec8*/ 	.word	0x0000a4a0
        /*0ecc*/ 	.word	0x00000000
        /*0ed0*/ 	.word	0x00000000
        /*0ed4*/ 	.short	0x010a
        /*0ed6*/ 	.byte	0xff
	.zero		1


	//   ....[219]....
        /*0ed8*/ 	.word	0x0000a500
        /*0edc*/ 	.word	0x00000000
        /*0ee0*/ 	.word	0x00000000
        /*0ee4*/ 	.short	0x010a
        /*0ee6*/ 	.byte	0xff
	.zero		1


	//   ....[220]....
        /*0ee8*/ 	.word	0x0000a560
        /*0eec*/ 	.word	0x00000000
        /*0ef0*/ 	.word	0x00000000
        /*0ef4*/ 	.short	0x010a
        /*0ef6*/ 	.byte	0xff
	.zero		1


	//   ....[221]....
        /*0ef8*/ 	.word	0x0000a5c0
        /*0efc*/ 	.word	0x00000000
        /*0f00*/ 	.word	0x00000000
        /*0f04*/ 	.short	0x010a
        /*0f06*/ 	.byte	0xff
	.zero		1


	//   ....[222]....
        /*0f08*/ 	.word	0x0000a620
        /*0f0c*/ 	.word	0x00000000
        /*0f10*/ 	.word	0x00000270
        /*0f14*/ 	.short	0x010a
        /*0f16*/ 	.byte	0xff
	.zero		1


	//   ....[223]....
        /*0f18*/ 	.word	0x0000a670
        /*0f1c*/ 	.word	0x00000000
        /*0f20*/ 	.word	0x000001f0
        /*0f24*/ 	.short	0x010a
        /*0f26*/ 	.byte	0xff
	.zero		1


	//   ....[224]....
        /*0f28*/ 	.word	0x0000a6d0
        /*0f2c*/ 	.word	0x00000000
        /*0f30*/ 	.word	0x000001e8
        /*0f34*/ 	.short	0x010a
        /*0f36*/ 	.byte	0xff
	.zero		1


	//   ....[225]....
        /*0f38*/ 	.word	0x0000a730
        /*0f3c*/ 	.word	0x00000003
        /*0f40*/ 	.word	0x000001c0
        /*0f44*/ 	.short	0x010a
        /*0f46*/ 	.byte	0xff
	.zero		1


	//   ....[226]....
        /*0f48*/ 	.word	0x0000a790
        /*0f4c*/ 	.word	0x00000003
        /*0f50*/ 	.word	0x000001c8
        /*0f54*/ 	.short	0x010a
        /*0f56*/ 	.byte	0xff
	.zero		1


	//   ....[227]....
        /*0f58*/ 	.word	0x0000a7f0
        /*0f5c*/ 	.word	0x00000003
        /*0f60*/ 	.word	0x000001d0
        /*0f64*/ 	.short	0x010a
        /*0f66*/ 	.byte	0xff
	.zero		1


	//   ....[228]....
        /*0f68*/ 	.word	0x0000a850
        /*0f6c*/ 	.word	0x00000003
        /*0f70*/ 	.word	0x000001d8
        /*0f74*/ 	.short	0x010a
        /*0f76*/ 	.byte	0xff
	.zero		1


	//   ....[229]....
        /*0f78*/ 	.word	0x0000a8b0
        /*0f7c*/ 	.word	0x00000000
        /*0f80*/ 	.word	0x000001c0
        /*0f84*/ 	.short	0x010a
        /*0f86*/ 	.byte	0xff
	.zero		1


	//   ....[230]....
        /*0f88*/ 	.word	0x0000a910
        /*0f8c*/ 	.word	0x00000000
        /*0f90*/ 	.word	0x000001c8
        /*0f94*/ 	.short	0x010a
        /*0f96*/ 	.byte	0xff
	.zero		1


	//   ....[231]....
        /*0f98*/ 	.word	0x0000a970
        /*0f9c*/ 	.word	0x00000000
        /*0fa0*/ 	.word	0x000001d0
        /*0fa4*/ 	.short	0x010a
        /*0fa6*/ 	.byte	0xff
	.zero		1


	//   ....[232]....
        /*0fa8*/ 	.word	0x0000a9c0
        /*0fac*/ 	.word	0x00000000
        /*0fb0*/ 	.word	0x000001f0
        /*0fb4*/ 	.short	0x010a
        /*0fb6*/ 	.byte	0xff
	.zero		1


	//   ....[233]....
        /*0fb8*/ 	.word	0x0000aa20
        /*0fbc*/ 	.word	0x00000000
        /*0fc0*/ 	.word	0x000001a0
        /*0fc4*/ 	.short	0x010a
        /*0fc6*/ 	.byte	0xff
	.zero		1


	//   ....[234]....
        /*0fc8*/ 	.word	0x0000aa70
        /*0fcc*/ 	.word	0x0000004a
        /*0fd0*/ 	.word	0x00000210
        /*0fd4*/ 	.short	0x010a
        /*0fd6*/ 	.byte	0xff
	.zero		1


	//   ....[235]....
        /*0fd8*/ 	.word	0x0000aac0
        /*0fdc*/ 	.word	0x00000003
        /*0fe0*/ 	.word	0x000001a0
        /*0fe4*/ 	.short	0x010a
        /*0fe6*/ 	.byte	0xff
	.zero		1


	//   ....[236]....
        /*0fe8*/ 	.word	0x0000ab10
        /*0fec*/ 	.word	0x00000053
        /*0ff0*/ 	.word	0x000001a0
        /*0ff4*/ 	.short	0x010a
        /*0ff6*/ 	.byte	0xff
	.zero		1


	//   ....[237]....
        /*0ff8*/ 	.word	0x0000ab60
        /*0ffc*/ 	.word	0x00000058
        /*1000*/ 	.word	0x000001a0
        /*1004*/ 	.short	0x010a
        /*1006*/ 	.byte	0xff
	.zero		1


	//----- nvinfo : EIATTR_NUM_MBARRIERS
	.align		4
.L_47:
        /*1008*/ 	.byte	0x03, 0x38
        /*100a*/ 	.short	0x004f


	//----- nvinfo : EIATTR_EXIT_INSTR_OFFSETS
	.align		4
        /*100c*/ 	.byte	0x04, 0x1c
        /*100e*/ 	.short	(.L_49 - .L_48)


	//   ....[0]....
.L_48:
        /*1010*/ 	.word	0x00003750


	//   ....[1]....
        /*1014*/ 	.word	0x00003c50


	//   ....[2]....
        /*1018*/ 	.word	0x00003cb0


	//   ....[3]....
        /*101c*/ 	.word	0x00004f50


	//   ....[4]....
        /*1020*/ 	.word	0x00006140


	//   ....[5]....
        /*1024*/ 	.word	0x00006180


	//   ....[6]....
        /*1028*/ 	.word	0x00009550


	//   ....[7]....
        /*102c*/ 	.word	0x000095d0


	//   ....[8]....
        /*1030*/ 	.word	0x00009600


	//   ....[9]....
        /*1034*/ 	.word	0x00009670


	//----- nvinfo : EIATTR_MAX_THREADS
	.align		4
.L_49:
        /*1038*/ 	.byte	0x04, 0x05
        /*103a*/ 	.short	(.L_51 - .L_50)
.L_50:
        /*103c*/ 	.word	0x00000100
        /*1040*/ 	.word	0x00000001
        /*1044*/ 	.word	0x00000001


	//----- nvinfo : EIATTR_CRS_STACK_SIZE
	.align		4
.L_51:
        /*1048*/ 	.byte	0x04, 0x1e
        /*104a*/ 	.short	(.L_53 - .L_52)
.L_52:
        /*104c*/ 	.word	0x00000000


	//----- nvinfo : EIATTR_CBANK_PARAM_SIZE
	.align		4
.L_53:
        /*1050*/ 	.byte	0x03, 0x19
        /*1052*/ 	.short	0x0800


	//----- nvinfo : EIATTR_PARAM_CBANK
	.align		4
        /*1054*/ 	.byte	0x04, 0x0a
        /*1056*/ 	.short	(.L_55 - .L_54)
	.align		4
.L_54:
        /*1058*/ 	.word	index@(.nv.constant0._ZN7cutlass13device_kernelINS_4gemm6kernel13GemmUniversalIN4cute5tupleIJiiiiEEENS1_10collective13CollectiveMmaINS1_35MainloopSm100TmaUmmaWarpSpecializedILi26ELi2ELi4ENS5_IJNS4_1CILi2EEENSA_ILi1EEESC_EEEEENS5_IJNSA_ILi128EEESF_NSA_ILi32EEEEEENS_10bfloat16_tENS5_IJlSC_lEEESI_SJ_NS4_8TiledMMAINS4_8MMA_AtomIJNS4_26SM100_MMA_F16BF16_2x1SM_SSISI_SI_fLi128ELi128ELNS4_4UMMA5MajorE0ELSO_0ELNSN_7ScaleInE0ELSP_0EEEEEENS4_6LayoutINS5_IJSC_SC_SC_EEENS5_IJNSA_ILi0EEESU_SU_EEEEENS5_IJNS4_10UnderscoreESX_SX_EEEEENS4_18SM100_TMA_2SM_LOADENS4_14ComposedLayoutINS4_7SwizzleILi2ELi4ELi3EEENS4_18smem_ptr_flag_bitsILi16EEENSS_INS5_IJNSA_ILi8EEESG_EEENS5_IJSG_SC_EEEEEEEvNS4_8identityES10_S1A_vS1B_EENS_8epilogue10collective18CollectiveEpilogueINS1D_23Sm100TmaWarpSpecializedILi4ELi2ELi16ELb1ELb0EEEJNS5_IJNSA_ILi64EEESF_SG_EEENS5_IJNSS_IS1I_SC_EENSS_INS5_IJNSA_ILi16EEESB_EEENS5_IJSC_S1I_EEEEEEEESI_SJ_SI_SJ_NS1D_6fusion15FusionCallbacksIS1H_NS1Q_17LinearCombinationISI_fSI_fLNS_15FloatRoundStyleE2EEES1J_S1P_JEEENS4_5SM1004TMEM4LOAD26SM100_TMEM_LOAD_32dp32b16xENS4_13SM90_TMA_LOADENS11_INS12_ILi1ELi4ELi3EEES15_NSS_INS5_IJS16_S1L_EEENS5_IJS1L_SC_EEEEEEENS4_39AutoVectorizingCopyWithAssumedAlignmentILi128EEENS4_14SM90_TMA_STOREES25_S27_S27_EEEvvEEEEvNT_6ParamsE)
        /*105c*/ 	.short	0x0380
        /*105e*/ 	.short	0x0800


	//----- nvinfo : EIATTR_SW_WAR
	.align		4
.L_55:
        /*1060*/ 	.byte	0x04, 0x36
        /*1062*/ 	.short	(.L_57 - .L_56)
.L_56:
        /*1064*/ 	.word	0x00000008
.L_57:


//--------------------- .nv.callgraph             --------------------------
	.section	.nv.callgraph,"",@"SHT_CUDA_CALLGRAPH"
	.align	4
	.sectionentsize	8
	.align		4
        /*0000*/ 	.word	0x00000000
	.align		4
        /*0004*/ 	.word	0xffffffff
	.align		4
        /*0008*/ 	.word	index@(_ZN7cutlass13device_kernelINS_4gemm6kernel13GemmUniversalIN4cute5tupleIJiiiiEEENS1_10collective13CollectiveMmaINS1_35MainloopSm100TmaUmmaWarpSpecializedILi26ELi2ELi4ENS5_IJNS4_1CILi2EEENSA_ILi1EEESC_EEEEENS5_IJNSA_ILi128EEESF_NSA_ILi32EEEEEENS_10bfloat16_tENS5_IJlSC_lEEESI_SJ_NS4_8TiledMMAINS4_8MMA_AtomIJNS4_26SM100_MMA_F16BF16_2x1SM_SSISI_SI_fLi128ELi128ELNS4_4UMMA5MajorE0ELSO_0ELNSN_7ScaleInE0ELSP_0EEEEEENS4_6LayoutINS5_IJSC_SC_SC_EEENS5_IJNSA_ILi0EEESU_SU_EEEEENS5_IJNS4_10UnderscoreESX_SX_EEEEENS4_18SM100_TMA_2SM_LOADENS4_14ComposedLayoutINS4_7SwizzleILi2ELi4ELi3EEENS4_18smem_ptr_flag_bitsILi16EEENSS_INS5_IJNSA_ILi8EEESG_EEENS5_IJSG_SC_EEEEEEEvNS4_8identityES10_S1A_vS1B_EENS_8epilogue10collective18CollectiveEpilogueINS1D_23Sm100TmaWarpSpecializedILi4ELi2ELi16ELb1ELb0EEEJNS5_IJNSA_ILi64EEESF_SG_EEENS5_IJNSS_IS1I_SC_EENSS_INS5_IJNSA_ILi16EEESB_EEENS5_IJSC_S1I_EEEEEEEESI_SJ_SI_SJ_NS1D_6fusion15FusionCallbacksIS1H_NS1Q_17LinearCombinationISI_fSI_fLNS_15FloatRoundStyleE2EEES1J_S1P_JEEENS4_5SM1004TMEM4LOAD26SM100_TMEM_LOAD_32dp32b16xENS4_13SM90_TMA_LOADENS11_INS12_ILi1ELi4ELi3EEES15_NSS_INS5_IJS16_S1L_EEENS5_IJS1L_SC_EEEEEEENS4_39AutoVectorizingCopyWithAssumedAlignmentILi128EEENS4_14SM90_TMA_STOREES25_S27_S27_EEEvvEEEEvNT_6ParamsE)
	.align		4
        /*000c*/ 	.word	index@(__assertfail)
	.align		4
        /*0010*/ 	.word	0x00000000
	.align		4
        /*0014*/ 	.word	0xfffffffe
	.align		4
        /*0018*/ 	.word	0x00000000
	.align		4
        /*001c*/ 	.word	0xfffffffd
	.align		4
        /*0020*/ 	.word	0x00000000
	.align		4
        /*0024*/ 	.word	0xfffffffc


//--------------------- .nv.constant4             --------------------------
	.section	.nv.constant4,"a",@progbits
	.align	8
	.align		8
.nv.constant4:
        /*0000*/ 	.dword	__assertfail
	.align		8
        /*0008*/ 	.dword	__unnamed_1
	.align		8
        /*0010*/ 	.dword	__unnamed_2
	.align		8
        /*0018*/ 	.dword	_ZN40_INTERNAL_128037b1_4_k_cu_358f3707_159234cuda3std3__45__cpo5beginE
	.align		8
        /*0020*/ 	.dword	_ZN40_INTERNAL_128037b1_4_k_cu_358f3707_159234cuda3std3__45__cpo3endE
	.align		8
        /*0028*/ 	.dword	_ZN40_INTERNAL_128037b1_4_k_cu_358f3707_159234cuda3std3__45__cpo6cbeginE
	.align		8
        /*0030*/ 	.dword	_ZN40_INTERNAL_128037b1_4_k_cu_358f3707_159234cuda3std3__45__cpo4cendE
	.align		8
        /*0038*/ 	.dword	_ZN40_INTERNAL_128037b1_4_k_cu_358f3707_159234cuda3std3__442_GLOBAL__N__128037b1_4_k_cu_358f3707_159236ignoreE
	.align		8
        /*0040*/ 	.dword	_ZN40_INTERNAL_128037b1_4_k_cu_358f3707_159234cuda3std3__419piecewise_constructE
	.align		8
        /*0048*/ 	.dword	_ZN40_INTERNAL_128037b1_4_k_cu_358f3707_159234cuda3std3__48in_placeE
	.align		8
        /*0050*/ 	.dword	_ZN40_INTERNAL_128037b1_4_k_cu_358f3707_159234cuda3std6ranges3__45__cpo4swapE
	.align		8
        /*0058*/ 	.dword	_ZN40_INTERNAL_128037b1_4_k_cu_358f3707_159234cuda3std6ranges3__45__cpo9iter_moveE
	.align		8
        /*0060*/ 	.dword	_ZN40_INTERNAL_128037b1_4_k_cu_358f3707_159234cute7productE
	.align		8
        /*0068*/ 	.dword	_ZN40_INTERNAL_128037b1_4_k_cu_358f3707_159234cute1_E
	.align		8
        /*0070*/ 	.dword	$str$25
	.align		8
        /*0078*/ 	.dword	$str$26
	.align		8
        /*0080*/ 	.dword	$str$27
	.align		8
        /*0088*/ 	.dword	$str$28


//--------------------- .text._ZN7cutlass13device_kernelINS_4gemm6kernel13GemmUniversalIN4cute5tupleIJiiiiEEENS1_10collective13CollectiveMmaINS1_35MainloopSm100TmaUmmaWarpSpecializedILi26ELi2ELi4ENS5_IJNS4_1CILi2EEENSA_ILi1EEESC_EEEEENS5_IJNSA_ILi128EEESF_NSA_ILi32EEEEEENS_10bfloat16_tENS5_IJlSC_lEEESI_SJ_NS4_8TiledMMAINS4_8MMA_AtomIJNS4_26SM100_MMA_F16BF16_2x1SM_SSISI_SI_fLi128ELi128ELNS4_4UMMA5MajorE0ELSO_0ELNSN_7ScaleInE0ELSP_0EEEEEENS4_6LayoutINS5_IJSC_SC_SC_EEENS5_IJNSA_ILi0EEESU_SU_EEEEENS5_IJNS4_10UnderscoreESX_SX_EEEEENS4_18SM100_TMA_2SM_LOADENS4_14ComposedLayoutINS4_7SwizzleILi2ELi4ELi3EEENS4_18smem_ptr_flag_bitsILi16EEENSS_INS5_IJNSA_ILi8EEESG_EEENS5_IJSG_SC_EEEEEEEvNS4_8identityES10_S1A_vS1B_EENS_8epilogue10collective18CollectiveEpilogueINS1D_23Sm100TmaWarpSpecializedILi4ELi2ELi16ELb1ELb0EEEJNS5_IJNSA_ILi64EEESF_SG_EEENS5_IJNSS_IS1I_SC_EENSS_INS5_IJNSA_ILi16EEESB_EEENS5_IJSC_S1I_EEEEEEEESI_SJ_SI_SJ_NS1D_6fusion15FusionCallbacksIS1H_NS1Q_17LinearCombinationISI_fSI_fLNS_15FloatRoundStyleE2EEES1J_S1P_JEEENS4_5SM1004TMEM4LOAD26SM100_TMEM_LOAD_32dp32b16xENS4_13SM90_TMA_LOADENS11_INS12_ILi1ELi4ELi3EEES15_NSS_INS5_IJS16_S1L_EEENS5_IJS1L_SC_EEEEEEENS4_39AutoVectorizingCopyWithAssumedAlignmentILi128EEENS4_14SM90_TMA_STOREES25_S27_S27_EEEvvEEEEvNT_6ParamsE --------------------------
	.section	.text._ZN7cutlass13device_kernelINS_4gemm6kernel13GemmUniversalIN4cute5tupleIJiiiiEEENS1_10collective13CollectiveMmaINS1_35MainloopSm100TmaUmmaWarpSpecializedILi26ELi2ELi4ENS5_IJNS4_1CILi2EEENSA_ILi1EEESC_EEEEENS5_IJNSA_ILi128EEESF_NSA_ILi32EEEEEENS_10bfloat16_tENS5_IJlSC_lEEESI_SJ_NS4_8TiledMMAINS4_8MMA_AtomIJNS4_26SM100_MMA_F16BF16_2x1SM_SSISI_SI_fLi128ELi128ELNS4_4UMMA5MajorE0ELSO_0ELNSN_7ScaleInE0ELSP_0EEEEEENS4_6LayoutINS5_IJSC_SC_SC_EEENS5_IJNSA_ILi0EEESU_SU_EEEEENS5_IJNS4_10UnderscoreESX_SX_EEEEENS4_18SM100_TMA_2SM_LOADENS4_14ComposedLayoutINS4_7SwizzleILi2ELi4ELi3EEENS4_18smem_ptr_flag_bitsILi16EEENSS_INS5_IJNSA_ILi8EEESG_EEENS5_IJSG_SC_EEEEEEEvNS4_8identityES10_S1A_vS1B_EENS_8epilogue10collective18CollectiveEpilogueINS1D_23Sm100TmaWarpSpecializedILi4ELi2ELi16ELb1ELb0EEEJNS5_IJNSA_ILi64EEESF_SG_EEENS5_IJNSS_IS1I_SC_EENSS_INS5_IJNSA_ILi16EEESB_EEENS5_IJSC_S1I_EEEEEEEESI_SJ_SI_SJ_NS1D_6fusion15FusionCallbacksIS1H_NS1Q_17LinearCombinationISI_fSI_fLNS_15FloatRoundStyleE2EEES1J_S1P_JEEENS4_5SM1004TMEM4LOAD26SM100_TMEM_LOAD_32dp32b16xENS4_13SM90_TMA_LOADENS11_INS12_ILi1ELi4ELi3EEES15_NSS_INS5_IJS16_S1L_EEENS5_IJS1L_SC_EEEEEEENS4_39AutoVectorizingCopyWithAssumedAlignmentILi128EEENS4_14SM90_TMA_STOREES25_S27_S27_EEEvvEEEEvNT_6ParamsE,"ax",@progbits
	.align	128
.text._ZN7cutlass13device_kernelINS_4gemm6kernel13GemmUniversalIN4cute5tupleIJiiiiEEENS1_10collective13CollectiveMmaINS1_35MainloopSm100TmaUmmaWarpSpecializedILi26ELi2ELi4ENS5_IJNS4_1CILi2EEENSA_ILi1EEESC_EEEEENS5_IJNSA_ILi128EEESF_NSA_ILi32EEEEEENS_10bfloat16_tENS5_IJlSC_lEEESI_SJ_NS4_8TiledMMAINS4_8MMA_AtomIJNS4_26SM100_MMA_F16BF16_2x1SM_SSISI_SI_fLi128ELi128ELNS4_4UMMA5MajorE0ELSO_0ELNSN_7ScaleInE0ELSP_0EEEEEENS4_6LayoutINS5_IJSC_SC_SC_EEENS5_IJNSA_ILi0EEESU_SU_EEEEENS5_IJNS4_10UnderscoreESX_SX_EEEEENS4_18SM100_TMA_2SM_LOADENS4_14ComposedLayoutINS4_7SwizzleILi2ELi4ELi3EEENS4_18smem_ptr_flag_bitsILi16EEENSS_INS5_IJNSA_ILi8EEESG_EEENS5_IJSG_SC_EEEEEEEvNS4_8identityES10_S1A_vS1B_EENS_8epilogue10collective18CollectiveEpilogueINS1D_23Sm100TmaWarpSpecializedILi4ELi2ELi16ELb1ELb0EEEJNS5_IJNSA_ILi64EEESF_SG_EEENS5_IJNSS_IS1I_SC_EENSS_INS5_IJNSA_ILi16EEESB_EEENS5_IJSC_S1I_EEEEEEEESI_SJ_SI_SJ_NS1D_6fusion15FusionCallbacksIS1H_NS1Q_17LinearCombinationISI_fSI_fLNS_15FloatRoundStyleE2EEES1J_S1P_JEEENS4_5SM1004TMEM4LOAD26SM100_TMEM_LOAD_32dp32b16xENS4_13SM90_TMA_LOADENS11_INS12_ILi1ELi4ELi3EEES15_NSS_INS5_IJS16_S1L_EEENS5_IJS1L_SC_EEEEEEENS4_39AutoVectorizingCopyWithAssumedAlignmentILi128EEENS4_14SM90_TMA_STOREES25_S27_S27_EEEvvEEEEvNT_6ParamsE:
        .type           _ZN7cutlass13device_kernelINS_4gemm6kernel13GemmUniversalIN4cute5tupleIJiiiiEEENS1_10collective13CollectiveMmaINS1_35MainloopSm100TmaUmmaWarpSpecializedILi26ELi2ELi4ENS5_IJNS4_1CILi2EEENSA_ILi1EEESC_EEEEENS5_IJNSA_ILi128EEESF_NSA_ILi32EEEEEENS_10bfloat16_tENS5_IJlSC_lEEESI_SJ_NS4_8TiledMMAINS4_8MMA_AtomIJNS4_26SM100_MMA_F16BF16_2x1SM_SSISI_SI_fLi128ELi128ELNS4_4UMMA5MajorE0ELSO_0ELNSN_7ScaleInE0ELSP_0EEEEEENS4_6LayoutINS5_IJSC_SC_SC_EEENS5_IJNSA_ILi0EEESU_SU_EEEEENS5_IJNS4_10UnderscoreESX_SX_EEEEENS4_18SM100_TMA_2SM_LOADENS4_14ComposedLayoutINS4_7SwizzleILi2ELi4ELi3EEENS4_18smem_ptr_flag_bitsILi16EEENSS_INS5_IJNSA_ILi8EEESG_EEENS5_IJSG_SC_EEEEEEEvNS4_8identityES10_S1A_vS1B_EENS_8epilogue10collective18CollectiveEpilogueINS1D_23Sm100TmaWarpSpecializedILi4ELi2ELi16ELb1ELb0EEEJNS5_IJNSA_ILi64EEESF_SG_EEENS5_IJNSS_IS1I_SC_EENSS_INS5_IJNSA_ILi16EEESB_EEENS5_IJSC_S1I_EEEEEEEESI_SJ_SI_SJ_NS1D_6fusion15FusionCallbacksIS1H_NS1Q_17LinearCombinationISI_fSI_fLNS_15FloatRoundStyleE2EEES1J_S1P_JEEENS4_5SM1004TMEM4LOAD26SM100_TMEM_LOAD_32dp32b16xENS4_13SM90_TMA_LOADENS11_INS12_ILi1ELi4ELi3EEES15_NSS_INS5_IJS16_S1L_EEENS5_IJS1L_SC_EEEEEEENS4_39AutoVectorizingCopyWithAssumedAlignmentILi128EEENS4_14SM90_TMA_STOREES25_S27_S27_EEEvvEEEEvNT_6ParamsE,@function
        .size           _ZN7cutlass13device_kernelINS_4gemm6kernel13GemmUniversalIN4cute5tupleIJiiiiEEENS1_10collective13CollectiveMmaINS1_35MainloopSm100TmaUmmaWarpSpecializedILi26ELi2ELi4ENS5_IJNS4_1CILi2EEENSA_ILi1EEESC_EEEEENS5_IJNSA_ILi128EEESF_NSA_ILi32EEEEEENS_10bfloat16_tENS5_IJlSC_lEEESI_SJ_NS4_8TiledMMAINS4_8MMA_AtomIJNS4_26SM100_MMA_F16BF16_2x1SM_SSISI_SI_fLi128ELi128ELNS4_4UMMA5MajorE0ELSO_0ELNSN_7ScaleInE0ELSP_0EEEEEENS4_6LayoutINS5_IJSC_SC_SC_EEENS5_IJNSA_ILi0EEESU_SU_EEEEENS5_IJNS4_10UnderscoreESX_SX_EEEEENS4_18SM100_TMA_2SM_LOADENS4_14ComposedLayoutINS4_7SwizzleILi2ELi4ELi3EEENS4_18smem_ptr_flag_bitsILi16EEENSS_INS5_IJNSA_ILi8EEESG_EEENS5_IJSG_SC_EEEEEEEvNS4_8identityES10_S1A_vS1B_EENS_8epilogue10collective18CollectiveEpilogueINS1D_23Sm100TmaWarpSpecializedILi4ELi2ELi16ELb1ELb0EEEJNS5_IJNSA_ILi64EEESF_SG_EEENS5_IJNSS_IS1I_SC_EENSS_INS5_IJNSA_ILi16EEESB_EEENS5_IJSC_S1I_EEEEEEEESI_SJ_SI_SJ_NS1D_6fusion15FusionCallbacksIS1H_NS1Q_17LinearCombinationISI_fSI_fLNS_15FloatRoundStyleE2EEES1J_S1P_JEEENS4_5SM1004TMEM4LOAD26SM100_TMEM_LOAD_32dp32b16xENS4_13SM90_TMA_LOADENS11_INS12_ILi1ELi4ELi3EEES15_NSS_INS5_IJS16_S1L_EEENS5_IJS1L_SC_EEEEEEENS4_39AutoVectorizingCopyWithAssumedAlignmentILi128EEENS4_14SM90_TMA_STOREES25_S27_S27_EEEvvEEEEvNT_6ParamsE,(.L_x_264 - _ZN7cutlass13device_kernelINS_4gemm6kernel13GemmUniversalIN4cute5tupleIJiiiiEEENS1_10collective13CollectiveMmaINS1_35MainloopSm100TmaUmmaWarpSpecializedILi26ELi2ELi4ENS5_IJNS4_1CILi2EEENSA_ILi1EEESC_EEEEENS5_IJNSA_ILi128EEESF_NSA_ILi32EEEEEENS_10bfloat16_tENS5_IJlSC_lEEESI_SJ_NS4_8TiledMMAINS4_8MMA_AtomIJNS4_26SM100_MMA_F16BF16_2x1SM_SSISI_SI_fLi128ELi128ELNS4_4UMMA5MajorE0ELSO_0ELNSN_7ScaleInE0ELSP_0EEEEEENS4_6LayoutINS5_IJSC_SC_SC_EEENS5_IJNSA_ILi0EEESU_SU_EEEEENS5_IJNS4_10UnderscoreESX_SX_EEEEENS4_18SM100_TMA_2SM_LOADENS4_14ComposedLayoutINS4_7SwizzleILi2ELi4ELi3EEENS4_18smem_ptr_flag_bitsILi16EEENSS_INS5_IJNSA_ILi8EEESG_EEENS5_IJSG_SC_EEEEEEEvNS4_8identityES10_S1A_vS1B_EENS_8epilogue10collective18CollectiveEpilogueINS1D_23Sm100TmaWarpSpecializedILi4ELi2ELi16ELb1ELb0EEEJNS5_IJNSA_ILi64EEESF_SG_EEENS5_IJNSS_IS1I_SC_EENSS_INS5_IJNSA_ILi16EEESB_EEENS5_IJSC_S1I_EEEEEEEESI_SJ_SI_SJ_NS1D_6fusion15FusionCallbacksIS1H_NS1Q_17LinearCombinationISI_fSI_fLNS_15FloatRoundStyleE2EEES1J_S1P_JEEENS4_5SM1004TMEM4LOAD26SM100_TMEM_LOAD_32dp32b16xENS4_13SM90_TMA_LOADENS11_INS12_ILi1ELi4ELi3EEES15_NSS_INS5_IJS16_S1L_EEENS5_IJS1L_SC_EEEEEEENS4_39AutoVectorizingCopyWithAssumedAlignmentILi128EEENS4_14SM90_TMA_STOREES25_S27_S27_EEEvvEEEEvNT_6ParamsE)
        .other          _ZN7cutlass13device_kernelINS_4gemm6kernel13GemmUniversalIN4cute5tupleIJiiiiEEENS1_10collective13CollectiveMmaINS1_35MainloopSm100TmaUmmaWarpSpecializedILi26ELi2ELi4ENS5_IJNS4_1CILi2EEENSA_ILi1EEESC_EEEEENS5_IJNSA_ILi128EEESF_NSA_ILi32EEEEEENS_10bfloat16_tENS5_IJlSC_lEEESI_SJ_NS4_8TiledMMAINS4_8MMA_AtomIJNS4_26SM100_MMA_F16BF16_2x1SM_SSISI_SI_fLi128ELi128ELNS4_4UMMA5MajorE0ELSO_0ELNSN_7ScaleInE0ELSP_0EEEEEENS4_6LayoutINS5_IJSC_SC_SC_EEENS5_IJNSA_ILi0EEESU_SU_EEEEENS5_IJNS4_10UnderscoreESX_SX_EEEEENS4_18SM100_TMA_2SM_LOADENS4_14ComposedLayoutINS4_7SwizzleILi2ELi4ELi3EEENS4_18smem_ptr_flag_bitsILi16EEENSS_INS5_IJNSA_ILi8EEESG_EEENS5_IJSG_SC_EEEEEEEvNS4_8identityES10_S1A_vS1B_EENS_8epilogue10collective18CollectiveEpilogueINS1D_23Sm100TmaWarpSpecializedILi4ELi2ELi16ELb1ELb0EEEJNS5_IJNSA_ILi64EEESF_SG_EEENS5_IJNSS_IS1I_SC_EENSS_INS5_IJNSA_ILi16EEESB_EEENS5_IJSC_S1I_EEEEEEEESI_SJ_SI_SJ_NS1D_6fusion15FusionCallbacksIS1H_NS1Q_17LinearCombinationISI_fSI_fLNS_15FloatRoundStyleE2EEES1J_S1P_JEEENS4_5SM1004TMEM4LOAD26SM100_TMEM_LOAD_32dp32b16xENS4_13SM90_TMA_LOADENS11_INS12_ILi1ELi4ELi3EEES15_NSS_INS5_IJS16_S1L_EEENS5_IJS1L_SC_EEEEEEENS4_39AutoVectorizingCopyWithAssumedAlignmentILi128EEENS4_14SM90_TMA_STOREES25_S27_S27_EEEvvEEEEvNT_6ParamsE,@"STO_CUDA_ENTRY STV_DEFAULT"
_ZN7cutlass13device_kernelINS_4gemm6kernel13GemmUniversalIN4cute5tupleIJiiiiEEENS1_10collective13CollectiveMmaINS1_35MainloopSm100TmaUmmaWarpSpecializedILi26ELi2ELi4ENS5_IJNS4_1CILi2EEENSA_ILi1EEESC_EEEEENS5_IJNSA_ILi128EEESF_NSA_ILi32EEEEEENS_10bfloat16_tENS5_IJlSC_lEEESI_SJ_NS4_8TiledMMAINS4_8MMA_AtomIJNS4_26SM100_MMA_F16BF16_2x1SM_SSISI_SI_fLi128ELi128ELNS4_4UMMA5MajorE0ELSO_0ELNSN_7ScaleInE0ELSP_0EEEEEENS4_6LayoutINS5_IJSC_SC_SC_EEENS5_IJNSA_ILi0EEESU_SU_EEEEENS5_IJNS4_10UnderscoreESX_SX_EEEEENS4_18SM100_TMA_2SM_LOADENS4_14ComposedLayoutINS4_7SwizzleILi2ELi4ELi3EEENS4_18smem_ptr_flag_bitsILi16EEENSS_INS5_IJNSA_ILi8EEESG_EEENS5_IJSG_SC_EEEEEEEvNS4_8identityES10_S1A_vS1B_EENS_8epilogue10collective18CollectiveEpilogueINS1D_23Sm100TmaWarpSpecializedILi4ELi2ELi16ELb1ELb0EEEJNS5_IJNSA_ILi64EEESF_SG_EEENS5_IJNSS_IS1I_SC_EENSS_INS5_IJNSA_ILi16EEESB_EEENS5_IJSC_S1I_EEEEEEEESI_SJ_SI_SJ_NS1D_6fusion15FusionCallbacksIS1H_NS1Q_17LinearCombinationISI_fSI_fLNS_15FloatRoundStyleE2EEES1J_S1P_JEEENS4_5SM1004TMEM4LOAD26SM100_TMEM_LOAD_32dp32b16xENS4_13SM90_TMA_LOADENS11_INS12_ILi1ELi4ELi3EEES15_NSS_INS5_IJS16_S1L_EEENS5_IJS1L_SC_EEEEEEENS4_39AutoVectorizingCopyWithAssumedAlignmentILi128EEENS4_14SM90_TMA_STOREES25_S27_S27_EEEvvEEEEvNT_6ParamsE:
[----:B------:R-:W1:Y:S01]  /*0000*/  LDC R1, c[0x0][0x37c] ;  /* 0x0000df00ff017b82 */ /* 0x000e620000000800 */
[----:B------:R-:W2:Y:S01]  /*0010*/  S2R R72, SR_TID.X ;  /* 0x0000000000487919 */ /* 0x000ea20000002100 */
[----:B------:R-:W3:Y:S06]  /*0020*/  LDCU.64 UR6, c[0x0][0x890] ;  /* 0x00011200ff0677ac */ /* 0x000eec0008000a00 */
[----:B------:R-:W4:Y:S01]  /*0030*/  S2UR UR37, SR_CgaCtaId ;  /* 0x00000000002579c3 */ /* 0x000f220000008800 */
[----:B------:R-:W-:Y:S02]  /*0040*/  PRMT R59, RZ, 0x7610, R59 ;  /* 0x00007610ff3b7816 */ /* 0x000fe4000000003b */
[----:B------:R-:W-:Y:S01]  /*0050*/  ELECT P1, URZ, PT ;  /* 0x0000000000ff782f */ /* 0x000fe20003820000 */
[----:B------:R-:W1:Y:S01]  /*0060*/  LDCU.64 UR46, c[0x0][0x358] ;  /* 0x00006b00ff2e77ac */ /* 0x000e620008000a00 */
[----:B---3--:R-:W-:-:S04]  /*0070*/  UISETP.NE.U32.AND UP0, UPT, UR6, URZ, UPT ;  /* 0x000000ff0600728c */ /* 0x008fc8000bf05070 */
[----:B------:R-:W-:Y:S02]  /*0080*/  UISETP.NE.AND.EX UP0, UPT, UR7, URZ, UPT, UP0 ;  /* 0x000000ff0700728c */ /* 0x000fe4000bf05300 */
[----:B----4-:R-:W-:Y:S02]  /*0090*/  ULOP3.LUT UR5, UR37, 0x1, URZ, 0xc0, !UPT ;  /* 0x0000000125057892 */ /* 0x010fe4000f8ec0ff */
[----:B------:R-:W-:Y:S01]  /*00a0*/  ULOP3.LUT UR4, UR37, 0x1, URZ, 0x3c, !UPT ;  /* 0x0000000125047892 */ /* 0x000fe2000f8e3cff */
[----:B--2---:R-:W-:-:S05]  /*00b0*/  SHF.R.U32.HI R66, RZ, 0x5, R72 ;  /* 0x00000005ff427819 */ /* 0x004fca0000011648 */
[----:B------:R-:W2:Y:S02]  /*00c0*/  SHFL.IDX PT, R0, R66, RZ, 0x1f ;  /* 0x00001fff42007589 */ /* 0x000ea400000e0000 */
[----:B--2---:R-:W-:Y:S01]  /*00d0*/  R2UR UR10, R0 ;  /* 0x00000000000a72ca */ /* 0x004fe200000e0000 */
[----:B-1----:R-:W-:-:S14]  /*00e0*/  BRA.U UP0, `(.L_x_0) ;  /* 0x00000001002c7547 */ /* 0x002fdc000b800000 */
[----:B------:R-:W1:Y:S02]  /*00f0*/  LDCU.64 UR8, c[0x0][0x888] ;  /* 0x00011100ff0877ac */ /* 0x000e640008000a00 */
[----:B-1----:R-:W-:-:S04]  /*0100*/  UISETP.NE.U32.AND UP0, UPT, UR8, URZ, UPT ;  /* 0x000000ff0800728c */ /* 0x002fc8000bf05070 */
[----:B------:R-:W-:-:S09]  /*0110*/  UISETP.NE.AND.EX UP0, UPT, UR9, URZ, UPT, UP0 ;  /* 0x000000ff0900728c */ /* 0x000fd2000bf05300 */
[----:B------:R-:W-:Y:S05]  /*0120*/  BRA.U !UP0, `(.L_x_1) ;  /* 0x0000000108107547 */ /* 0x000fea000b800000 */
[----:B------:R-:W1:Y:S02]  /*0130*/  LDC.64 R2, c[0x0][0x888] ;  /* 0x00022200ff027b82 */ /* 0x000e640000000a00 */
[----:B-1----:R1:W5:Y:S01]  /*0140*/  LDG.E R35, desc[UR46][R2.64] ;  /* 0x0000002e02237981 */ /* 0x002362000c1e1900 */
[----:B------:R-:W-:Y:S01]  /*0150*/  HFMA2 R59, -RZ, RZ, 0, 5.9604644775390625e-08 ;  /* 0x00000001ff3b7431 */ /* 0x000fe200000001ff */
[----:B------:R-:W-:Y:S05]  /*0160*/  BRA `(.L_x_0) ;  /* 0x00000000000c7947 */ /* 0x000fea0003800000 */
.L_x_1:
[----:B------:R-:W1:Y:S01]  /*0170*/  LDCU UR8, c[0x0][0x880] ;  /* 0x00011000ff0877ac */ /* 0x000e620008000800 */
[----:B------:R-:W-:Y:S01]  /*0180*/  HFMA2 R59, -RZ, RZ, 0, 5.9604644775390625e-08 ;  /* 0x00000001ff3b7431 */ /* 0x000fe200000001ff */
[----:B-1----:R-:W-:-:S07]  /*0190*/  MOV R35, UR8 ;  /* 0x0000000800237c02 */ /* 0x002fce0008000f00 */
.L_x_0:
[----:B------:R-:W2:Y:S02]  /*01a0*/  LDCU.64 UR8, c[0x0][0x8b0] ;  /* 0x00011600ff0877ac */ /* 0x000ea40008000a00 */
[----:B--2---:R-:W-:-:S04]  /*01b0*/  UISETP.NE.U32.AND UP0, UPT, UR8, URZ, UPT ;  /* 0x000000ff0800728c */ /* 0x004fc8000bf05070 */
[----:B------:R-:W-:-:S09]  /*01c0*/  UISETP.NE.AND.EX UP0, UPT, UR9, URZ, UPT, UP0 ;  /* 0x000000ff0900728c */ /* 0x000fd2000bf05300 */
[----:B------:R-:W-:Y:S05]  /*01d0*/  BRA.U UP0, `(.L_x_2) ;  /* 0x0000000100247547 */ /* 0x000fea000b800000 */
[----:B------:R-:W2:Y:S02]  /*01e0*/  LDCU.64 UR8, c[0x0][0x8a8] ;  /* 0x00011500ff0877ac */ /* 0x000ea40008000a00 */
[----:B--2---:R-:W-:-:S04]  /*01f0*/  UISETP.NE.U32.AND UP0, UPT, UR8, URZ, UPT ;  /* 0x000000ff0800728c */ /* 0x004fc8000bf05070 */
[----:B------:R-:W-:-:S09]  /*0200*/  UISETP.NE.AND.EX UP0, UPT, UR9, URZ, UPT, UP0 ;  /* 0x000000ff0900728c */ /* 0x000fd2000bf05300 */
[----:B------:R-:W-:Y:S05]  /*0210*/  BRA.U !UP0, `(.L_x_3) ;  /* 0x00000001080c7547 */ /* 0x000fea000b800000 */
[----:B------:R-:W2:Y:S02]  /*0220*/  LDC.64 R32, c[0x0][0x8a8] ;  /* 0x00022a00ff207b82 */ /* 0x000ea40000000a00 */
[----:B--2---:R2:W5:Y:S01]  /*0230*/  LDG.E R32, desc[UR46][R32.64] ;  /* 0x0000002e20207981 */ /* 0x004562000c1e1900 */
[----:B------:R-:W-:Y:S05]  /*0240*/  BRA `(.L_x_2) ;  /* 0x0000000000087947 */ /* 0x000fea0003800000 */
.L_x_3:
[----:B------:R-:W2:Y:S02]  /*0250*/  LDCU UR8, c[0x0][0x8a0] ;  /* 0x00011400ff0877ac */ /* 0x000ea40008000800 */
[----:B--2---:R-:W-:Y:S02]  /*0260*/  MOV R32, UR8 ;  /* 0x0000000800207c02 */ /* 0x004fe40008000f00 */
.L_x_2:
[----:B------:R-:W-:Y:S01]  /*0270*/  IMAD.U32 R0, RZ, RZ, UR10 ;  /* 0x0000000aff007e24 */ /* 0x000fe2000f8e00ff */
[----:B------:R-:W-:Y:S04]  /*0280*/  BSSY.RECONVERGENT B0, `(.L_x_4) ;  /* 0x000000c000007945 */ /* 0x000fe80003800200 */
[C---:B------:R-:W-:Y:S02]  /*0290*/  ISETP.NE.OR P2, PT, R0.reuse, 0x1, !P1 ;  /* 0x000000010000780c */ /* 0x040fe40004f45670 */
[----:B------:R-:W-:-:S11]  /*02a0*/  ISETP.NE.OR P0, PT, R0, 0x3, !P1 ;  /* 0x000000030000780c */ /* 0x000fd60004f05670 */
[----:B------:R-:W-:Y:S05]  /*02b0*/  @P2 BRA `(.L_x_5) ;  /* 0x0000000000202947 */ /* 0x000fea0003800000 */
[----:B------:R-:W3:Y:S02]  /*02c0*/  LDCU.64 UR8, c[0x0][0x348] ;  /* 0x00006900ff0877ac */ /* 0x000ee40008000a00 */
[----:B---3--:R-:W-:Y:S02]  /*02d0*/  UIADD3 UR12, UP1, UPT, UR8, 0x80, URZ ;  /* 0x00000080080c7890 */ /* 0x008fe4000ff3e0ff */
[----:B------:R-:W-:Y:S02]  /*02e0*/  UIADD3 UR8, UP0, UPT, UR8, 0x180, URZ ;  /* 0x0000018008087890 */ /* 0x000fe4000ff1e0ff */
[----:B------:R-:W-:Y:S02]  /*02f0*/  UIADD3.X UR13, UPT, UPT, URZ, UR9, URZ, UP1, !UPT ;  /* 0x00000009ff0d7290 */ /* 0x000fe40008ffe4ff */
[----:B------:R-:W-:-:S07]  /*0300*/  UIADD3.X UR9, UPT, UPT, URZ, UR9, URZ, UP0, !UPT ;  /* 0x00000009ff097290 */ /* 0x000fce00087fe4ff */
[----:B------:R3:W-:Y:S02]  /*0310*/  UTMACCTL.PF [UR12] ;  /* 0x000000000c0079b9 */ /* 0x0007e40008040000 */
[----:B------:R3:W-:Y:S02]  /*0320*/  UTMACCTL.PF [UR8] ;  /* 0x00000000080079b9 */ /* 0x0007e40008040000 */
[----:B---3--:R-:W-:Y:S01]  /*0330*/  NOP ;  /* 0x0000000000007918 */ /* 0x008fe20000000000 */
.L_x_5:
[----:B------:R-:W-:Y:S05]  /*0340*/  BSYNC.RECONVERGENT B0 ;  /* 0x0000000000007941 */ /* 0x000fea0003800200 */
.L_x_4:
[----:B------:R-:W-:Y:S04]  /*0350*/  BSSY.RECONVERGENT B0, `(.L_x_6) ;  /* 0x000000a000007945 */ /* 0x000fe80003800200 */
        /* <DEDUP_REMOVED lines=9> */
.L_x_7:
[----:B------:R-:W-:Y:S05]  /*03f0*/  BSYNC.RECONVERGENT B0 ;  /* 0x0000000000007941 */ /* 0x000fea0003800200 */
.L_x_6:
[----:B------:R-:W3:Y:S01]  /*0400*/  LDCU.64 UR8, c[0x0][0x888] ;  /* 0x00011100ff0877ac */ /* 0x000ee20008000a00 */
[----:B------:R-:W-:Y:S02]  /*0410*/  UISETP.EQ.U32.AND UP1, UPT, UR6, URZ, UPT ;  /* 0x000000ff0600728c */ /* 0x000fe4000bf22070 */
[----:B------:R-:W-:Y:S02]  /*0420*/  UPLOP3.LUT UP5, UPT, UPT, UPT, UPT, 0x80, 0x8 ;  /* 0x000000000008789c */ /* 0x000fe40003faf070 */
[----:B---3--:R-:W-:-:S04]  /*0430*/  UISETP.NE.U32.AND UP0, UPT, UR8, URZ, UPT ;  /* 0x000000ff0800728c */ /* 0x008fc8000bf05070 */
[----:B------:R-:W-:-:S04]  /*0440*/  UISETP.NE.AND.EX UP0, UPT, UR9, URZ, UPT, UP0 ;  /* 0x000000ff0900728c */ /* 0x000fc8000bf05300 */
[----:B------:R-:W-:-:S04]  /*0450*/  UISETP.EQ.OR.EX UP2, UPT, UR7, URZ, !UP0, UP1 ;  /* 0x000000ff0700728c */ /* 0x000fc8000c742710 */
[----:B------:R-:W-:-:S05]  /*0460*/  UP2UR UR50, UPR, URZ, 0x4 ;  /* 0x00000004ff327883 */ /* 0x000fca0008000000 */
[----:B------:R-:W-:Y:S07]  /*0470*/  BRA.U !UP2, `(.L_x_8) ;  /* 0x000000010a207547 */ /* 0x000fee000b800000 */
[----:B------:R-:W-:Y:S01]  /*0480*/  UISETP.NE.U32.AND UP2, UPT, UR6, URZ, UPT ;  /* 0x000000ff0600728c */ /* 0x000fe2000bf45070 */
[----:B-----5:R-:W-:Y:S01]  /*0490*/  FSETP.NEU.AND P0, PT, R35, RZ, PT ;  /* 0x000000ff2300720b */ /* 0x020fe20003f0d000 */
[----:B------:R-:W-:Y:S02]  /*04a0*/  USEL UR6, URZ, 0xffffffff, UP0 ;  /* 0xffffffffff067887 */ /* 0x000fe40008000000 */
[----:B------:R-:W-:-:S10]  /*04b0*/  UISETP.NE.AND.EX UP2, UPT, UR7, URZ, UPT, UP2 ;  /* 0x000000ff0700728c */ /* 0x000fd4000bf45320 */
[----:B------:R-:W-:Y:S01]  /*04c0*/  VOTEU.ANY UP1, P0 ;  /* 0x0000000000ff7886 */ /* 0x000fe20000020100 */
[----:B------:R-:W-:-:S04]  /*04d0*/  @!UP2 USEL UR6, URZ, 0xffffffff, UP1 ;  /* 0xffffffffff06a887 */ /* 0x000fc80008800000 */
[----:B------:R-:W-:-:S04]  /*04e0*/  ULOP3.LUT UR6, UR6, 0x1, URZ, 0xc0, !UPT ;  /* 0x0000000106067892 */ /* 0x000fc8000f8ec0ff */
[----:B------:R-:W-:-:S11]  /*04f0*/  UISETP.NE.U32.AND UP5, UPT, UR6, 0x1, UPT ;  /* 0x000000010600788c */ /* 0x000fd6000bfa5070 */
.L_x_8:
[----:B------:R-:W3:Y:S01]  /*0500*/  SHFL.IDX PT, R0, R66, RZ, 0x1f ;  /* 0x00001fff42007589 */ /* 0x000ee200000e0000 */
[----:B------:R-:W-:-:S04]  /*0510*/  UISETP.NE.AND UP1, UPT, UR10, 0x2, UPT ;  /* 0x000000020a00788c */ /* 0x000fc8000bf25270 */
[----:B------:R-:W-:Y:S02]  /*0520*/  UISETP.EQ.AND UP2, UPT, UR5, URZ, !UP1 ;  /* 0x000000ff0500728c */ /* 0x000fe4000cf42270 */
[----:B------:R-:W-:-:S04]  /*0530*/  USEL UR6, URZ, 0x1, UP1 ;  /* 0x00000001ff067887 */ /* 0x000fc80008800000 */
[----:B------:R-:W-:Y:S02]  /*0540*/  PLOP3.LUT P5, PT, P1, PT, UP2, 0x80, 0x8 ;  /* 0x000000000008781c */ /* 0x000fe40000faf028 */
[----:B---3--:R-:W-:-:S13]  /*0550*/  ISETP.NE.AND P0, PT, R0, RZ, PT ;  /* 0x000000ff0000720c */ /* 0x008fda0003f05270 */
[----:B------:R-:W-:Y:S05]  /*0560*/  @P0 BRA `(.L_x_9) ;  /* 0x0000000400000947 */ /* 0x000fea0003800000 */
[----:B------:R-:W-:Y:S01]  /*0570*/  ELECT P0, URZ, PT ;  /* 0x0000000000ff782f */ /* 0x000fe20003800000 */
[----:B------:R-:W-:-:S12]  /*0580*/  BSSY.RECONVERGENT B0, `(.L_x_9) ;  /* 0x000003e000007945 */ /* 0x000fd80003800200 */
[----:B------:R-:W-:Y:S05]  /*0590*/  @!P0 BRA `(.L_x_10) ;  /* 0x0000000000f08947 */ /* 0x000fea0003800000 */
[----:B------:R-:W-:Y:S01]  /*05a0*/  UMOV UR8, 0x400 ;  /* 0x0000040000087882 */ /* 0x000fe20000000000 */
[----:B------:R-:W-:Y:S01]  /*05b0*/  UMOV UR7, 0x1 ;  /* 0x0000000100077882 */ /* 0x000fe20000000000 */
[----:B------:R-:W-:Y:S02]  /*05c0*/  ULEA UR8, UR37, UR8, 0x18 ;  /* 0x0000000825087291 */ /* 0x000fe4000f8ec0ff */
[----:B------:R-:W-:-:S04]  /*05d0*/  UIADD3 UR12, UPT, UPT, -UR7, 0x100000, URZ ;  /* 0x00100000070c7890 */ /* 0x000fc8000fffe1ff */
[----:B------:R-:W-:Y:S02]  /*05e0*/  USHF.L.U32 UR13, UR12, 0xb, URZ ;  /* 0x0000000b0c0d7899 */ /* 0x000fe400080006ff */
[----:B------:R-:W-:Y:S01]  /*05f0*/  USHF.L.U32 UR12, UR12, 0x1, URZ ;  /* 0x000000010c0c7899 */ /* 0x000fe200080006ff */
[----:B------:R-:W3:Y:S11]  /*0600*/  FENCE.VIEW.ASYNC.S ;  /* 0x00000000000073c6 */ /* 0x000ef60000000000 */
[----:B---3--:R3:W4:Y:S01]  /*0610*/  SYNCS.EXCH.64 URZ, [UR8], UR12 ;  /* 0x0000000c08ff75b2 */ /* 0x0087220008000100 */
[----:B------:R3:W1:Y:S01]  /*0620*/  SYNCS.EXCH.64 URZ, [UR8+0xd0], UR12 ;  /* 0x0000d00c08ff75b2 */ /* 0x0006620008000100 */
        /* <DEDUP_REMOVED lines=49> */
[----:B------:R3:W1:Y:S02]  /*0940*/  SYNCS.EXCH.64 URZ, [UR8+0x198], UR12 ;  /* 0x0001980c08ff75b2 */ /* 0x0006640008000100 */
[----:B---34-:R-:W-:Y:S01]  /*0950*/  NOP ;  /* 0x0000000000007918 */ /* 0x018fe20000000000 */
.L_x_10:
[----:B------:R-:W-:Y:S05]  /*0960*/  BSYNC.RECONVERGENT B0 ;  /* 0x0000000000007941 */ /* 0x000fea0003800200 */
.L_x_9:
[----:B------:R-:W3:Y:S01]  /*0970*/  SHFL.IDX PT, R0, R66, RZ, 0x1f ;  /* 0x00001fff42007589 */ /* 0x000ee200000e0000 */
[----:B------:R-:W-:Y:S01]  /*0980*/  NOP ;  /* 0x0000000000007918 */ /* 0x000fe20000000000 */
[----:B---3--:R-:W-:-:S13]  /*0990*/  ISETP.NE.AND P0, PT, R0, 0x1, PT ;  /* 0x000000010000780c */ /* 0x008fda0003f05270 */
[----:B------:R-:W-:Y:S05]  /*09a0*/  @P0 BRA `(.L_x_11) ;  /* 0x0000000000540947 */ /* 0x000fea0003800000 */
[----:B------:R-:W-:Y:S01]  /*09b0*/  UMOV UR9, 0x400 ;  /* 0x0000040000097882 */ /* 0x000fe20000000000 */
[----:B------:R-:W-:Y:S01]  /*09c0*/  UMOV UR8, 0x20 ;  /* 0x0000002000087882 */ /* 0x000fe20000000000 */
[----:B------:R-:W-:Y:S01]  /*09d0*/  UMOV UR7, 0x80 ;  /* 0x0000008000077882 */ /* 0x000fe20000000000 */
[----:B------:R-:W-:Y:S02]  /*09e0*/  ULEA UR9, UR37, UR9, 0x18 ;  /* 0x0000000925097291 */ /* 0x000fe4000f8ec0ff */
[----:B------:R-:W-:-:S04]  /*09f0*/  UIADD3 UR12, UPT, UPT, -UR8, 0x100000, URZ ;  /* 0x00100000080c7890 */ /* 0x000fc8000fffe1ff */
[----:B------:R-:W-:Y:S02]  /*0a00*/  USHF.L.U32 UR13, UR12, 0xb, URZ ;  /* 0x0000000b0c0d7899 */ /* 0x000fe400080006ff */
[----:B------:R-:W-:Y:S02]  /*0a10*/  USHF.L.U32 UR12, UR12, 0x1, URZ ;  /* 0x000000010c0c7899 */ /* 0x000fe400080006ff */
[----:B------:R-:W-:-:S04]  /*0a20*/  UIADD3 UR14, UPT, UPT, -UR7, 0x100000, URZ ;  /* 0x00100000070e7890 */ /* 0x000fc8000fffe1ff */
[----:B------:R-:W-:Y:S02]  /*0a30*/  USHF.L.U32 UR15, UR14, 0xb, URZ ;  /* 0x0000000b0e0f7899 */ /* 0x000fe400080006ff */
[----:B------:R-:W-:Y:S01]  /*0a40*/  USHF.L.U32 UR14, UR14, 0x1, URZ ;  /* 0x000000010e0e7899 */ /* 0x000fe200080006ff */
[----:B------:R-:W-:Y:S01]  /*0a50*/  ELECT P0, URZ, PT ;  /* 0x0000000000ff782f */ /* 0x000fe20003800000 */
[----:B------:R-:W3:Y:S02]  /*0a60*/  FENCE.VIEW.ASYNC.S ;  /* 0x00000000000073c6 */ /* 0x000ee40000000000 */
[----:B---3--:R3:W4:Y:S08]  /*0a70*/  SYNCS.EXCH.64 URZ, [UR9+0x1a0], UR12 ;  /* 0x0001a00c09ff75b2 */ /* 0x0087300008000100 */
[----:B------:R3:W1:Y:S01]  /*0a80*/  SYNCS.EXCH.64 URZ, [UR9+0x1c0], UR14 ;  /* 0x0001c00e09ff75b2 */ /* 0x0006620008000100 */
[----:B------:R3:W1:Y:S01]  /*0a90*/  SYNCS.EXCH.64 URZ, [UR9+0x1a8], UR12 ;  /* 0x0001a80c09ff75b2 */ /* 0x0006620008000100 */
[----:B------:R3:W1:Y:S01]  /*0aa0*/  SYNCS.EXCH.64 URZ, [UR9+0x1c8], UR14 ;  /* 0x0001c80e09ff75b2 */ /* 0x0006620008000100 */
[----:B------:R3:W1:Y:S01]  /*0ab0*/  SYNCS.EXCH.64 URZ, [UR9+0x1b0], UR12 ;  /* 0x0001b00c09ff75b2 */ /* 0x0006620008000100 */
[----:B------:R3:W1:Y:S01]  /*0ac0*/  SYNCS.EXCH.64 URZ, [UR9+0x1d0], UR14 ;  /* 0x0001d00e09ff75b2 */ /* 0x0006620008000100 */
[----:B------:R3:W1:Y:S01]  /*0ad0*/  SYNCS.EXCH.64 URZ, [UR9+0x1b8], UR12 ;  /* 0x0001b80c09ff75b2 */ /* 0x0006620008000100 */
[----:B------:R3:W1:Y:S01]  /*0ae0*/  SYNCS.EXCH.64 URZ, [UR9+0x1d8], UR14 ;  /* 0x0001d80e09ff75b2 */ /* 0x0006620008000100 */
[----:B------:R-:W-:Y:S01]  /*0af0*/  NOP ;  /* 0x0000000000007918 */ /* 0x000fe20000000000 */
.L_x_11:
[----:B------:R-:W2:Y:S01]  /*0b00*/  SHFL.IDX PT, R0, R66, RZ, 0x1f ;  /* 0x00001fff42007589 */ /* 0x000ea200000e0000 */
[----:B------:R-:W-:Y:S01]  /*0b10*/  NOP ;  /* 0x0000000000007918 */ /* 0x000fe20000000000 */
[----:B--2---:R-:W-:-:S13]  /*0b20*/  ISETP.NE.AND P0, PT, R0, 0x3, PT ;  /* 0x000000030000780c */ /* 0x004fda0003f05270 */
[----:B------:R-:W-:Y:S05]  /*0b30*/  @P0 BRA `(.L_x_12) ;  /* 0x00000000002c0947 */ /* 0x000fea0003800000 */
[----:B------:R-:W-:Y:S01]  /*0b40*/  UMOV UR8, 0x400 ;  /* 0x0000040000087882 */ /* 0x000fe20000000000 */
[----:B------:R-:W-:Y:S01]  /*0b50*/  UMOV UR7, 0x20 ;  /* 0x0000002000077882 */ /* 0x000fe20000000000 */
[----:B------:R-:W-:Y:S02]  /*0b60*/  ULEA UR8, UR37, UR8, 0x18 ;  /* 0x0000000825087291 */ /* 0x000fe4000f8ec0ff */
[----:B---3--:R-:W-:-:S04]  /*0b70*/  UIADD3 UR12, UPT, UPT, -UR7, 0x100000, URZ ;  /* 0x00100000070c7890 */ /* 0x008fc8000fffe1ff */
[----:B------:R-:W-:Y:S02]  /*0b80*/  USHF.L.U32 UR13, UR12, 0xb, URZ ;  /* 0x0000000b0c0d7899 */ /* 0x000fe400080006ff */
[----:B------:R-:W-:Y:S01]  /*0b90*/  USHF.L.U32 UR12, UR12, 0x1, URZ ;  /* 0x000000010c0c7899 */ /* 0x000fe200080006ff */
[----:B------:R-:W-:Y:S01]  /*0ba0*/  ELECT P0, URZ, PT ;  /* 0x0000000000ff782f */ /* 0x000fe20003800000 */
[----:B------:R-:W2:Y:S10]  /*0bb0*/  FENCE.VIEW.ASYNC.S ;  /* 0x00000000000073c6 */ /* 0x000eb40000000000 */
[----:B--2---:R2:W3:Y:S01]  /*0bc0*/  SYNCS.EXCH.64 URZ, [UR8+0x1e0], UR12 ;  /* 0x0001e00c08ff75b2 */ /* 0x0044e20008000100 */
[----:B------:R2:W1:Y:S01]  /*0bd0*/  SYNCS.EXCH.64 URZ, [UR8+0x1e8], UR12 ;  /* 0x0001e80c08ff75b2 */ /* 0x0004620008000100 */
[----:B------:R-:W-:Y:S01]  /*0be0*/  NOP ;  /* 0x0000000000007918 */ /* 0x000fe20000000000 */
.L_x_12:
[----:B------:R-:W4:Y:S01]  /*0bf0*/  SHFL.IDX PT, R0, R66, RZ, 0x1f ;  /* 0x00001fff42007589 */ /* 0x000f2200000e0000 */
[----:B------:R-:W-:Y:S01]  /*0c00*/  NOP ;  /* 0x0000000000007918 */ /* 0x000fe20000000000 */
[----:B----4-:R-:W-:-:S13]  /*0c10*/  ISETP.NE.AND P0, PT, R0, 0x4, PT ;  /* 0x000000040000780c */ /* 0x010fda0003f05270 */
[----:B------:R-:W-:Y:S05]  /*0c20*/  @P0 BRA `(.L_x_13) ;  /* 0x0000000000480947 */ /* 0x000fea0003800000 */
[----:B---3--:R-:W-:Y:S01]  /*0c30*/  UMOV UR9, 0x1e0 ;  /* 0x000001e000097882 */ /* 0x008fe20000000000 */
[----:B--2---:R-:W-:Y:S01]  /*0c40*/  UMOV UR8, 0x400 ;  /* 0x0000040000087882 */ /* 0x004fe20000000000 */
[----:B------:R-:W-:Y:S01]  /*0c50*/  USEL UR9, UR9, 0x1a0, UP5 ;  /* 0x000001a009097887 */ /* 0x000fe2000a800000 */
        /* <DEDUP_REMOVED lines=9> */
[----:B------:R-:W2:Y:S02]  /*0cf0*/  FENCE.VIEW.ASYNC.S ;  /* 0x00000000000073c6 */ /* 0x000ea40000000000 */
[----:B--2---:R4:W2:Y:S08]  /*0d00*/  SYNCS.EXCH.64 URZ, [UR8+0x1f0], UR12 ;  /* 0x0001f00c08ff75b2 */ /* 0x0048b00008000100 */
[----:B------:R4:W3:Y:S01]  /*0d10*/  SYNCS.EXCH.64 URZ, [UR8+0x200], UR14 ;  /* 0x0002000e08ff75b2 */ /* 0x0008e20008000100 */
[----:B------:R4:W1:Y:S01]  /*0d20*/  SYNCS.EXCH.64 URZ, [UR8+0x1f8], UR12 ;  /* 0x0001f80c08ff75b2 */ /* 0x0008620008000100 */
[----:B------:R4:W1:Y:S02]  /*0d30*/  SYNCS.EXCH.64 URZ, [UR8+0x208], UR14 ;  /* 0x0002080e08ff75b2 */ /* 0x0008640008000100 */
[----:B----4-:R-:W-:Y:S01]  /*0d40*/  NOP ;  /* 0x0000000000007918 */ /* 0x010fe20000000000 */
.L_x_13:
[----:B------:R-:W4:Y:S01]  /*0d50*/  SHFL.IDX PT, R0, R66, RZ, 0x1f ;  /* 0x00001fff42007589 */ /* 0x000f2200000e0000 */
[----:B------:R-:W-:Y:S01]  /*0d60*/  NOP ;  /* 0x0000000000007918 */ /* 0x000fe20000000000 */
[----:B----4-:R-:W-:-:S13]  /*0d70*/  ISETP.NE.AND P0, PT, R0, 0x5, PT ;  /* 0x000000050000780c */ /* 0x010fda0003f05270 */
[----:B------:R-:W-:Y:S05]  /*0d80*/  @P0 BRA `(.L_x_14) ;  /* 0x0000000000540947 */ /* 0x000fea0003800000 */
[----:B---3--:R-:W-:Y:S01]  /*0d90*/  UMOV UR9, 0x400 ;  /* 0x0000040000097882 */ /* 0x008fe20000000000 */
[----:B--2---:R-:W-:Y:S01]  /*0da0*/  UMOV UR8, 0x1 ;  /* 0x0000000100087882 */ /* 0x004fe20000000000 */
        /* <DEDUP_REMOVED lines=13> */
[----:B------:R4:W1:Y:S01]  /*0e80*/  SYNCS.EXCH.64 URZ, [UR9+0x238], UR14 ;  /* 0x0002380e09ff75b2 */ /* 0x0008620008000100 */
[----:B------:R4:W1:Y:S01]  /*0e90*/  SYNCS.EXCH.64 URZ, [UR9+0x220], UR12 ;  /* 0x0002200c09ff75b2 */ /* 0x0008620008000100 */
[----:B------:R4:W1:Y:S01]  /*0ea0*/  SYNCS.EXCH.64 URZ, [UR9+0x240], UR14 ;  /* 0x0002400e09ff75b2 */ /* 0x0008620008000100 */
[----:B------:R4:W1:Y:S01]  /*0eb0*/  SYNCS.EXCH.64 URZ, [UR9+0x228], UR12 ;  /* 0x0002280c09ff75b2 */ /* 0x0008620008000100 */
[----:B------:R4:W1:Y:S02]  /*0ec0*/  SYNCS.EXCH.64 URZ, [UR9+0x248], UR14 ;  /* 0x0002480e09ff75b2 */ /* 0x0008640008000100 */
[----:B----4-:R-:W-:Y:S01]  /*0ed0*/  NOP ;  /* 0x0000000000007918 */ /* 0x010fe20000000000 */
.L_x_14:
[----:B------:R-:W4:Y:S01]  /*0ee0*/  SHFL.IDX PT, R0, R66, RZ, 0x1f ;  /* 0x00001fff42007589 */ /* 0x000f2200000e0000 */
[----:B------:R-:W-:Y:S01]  /*0ef0*/  ISETP.NE.OR P1, PT, RZ, UR10, !P1 ;  /* 0x0000000aff007c0c */ /* 0x000fe2000cf25670 */
[----:B------:R-:W-:Y:S01]  /*0f00*/  NOP ;  /* 0x0000000000007918 */ /* 0x000fe20000000000 */
[----:B----4-:R-:W-:-:S13]  /*0f10*/  ISETP.NE.AND P0, PT, R0, 0x3, PT ;  /* 0x000000030000780c */ /* 0x010fda0003f05270 */
[----:B------:R-:W-:Y:S05]  /*0f20*/  @P0 BRA `(.L_x_15) ;  /* 0x0000000000340947 */ /* 0x000fea0003800000 */
[----:B--2---:R-:W-:Y:S01]  /*0f30*/  UMOV UR8, 0x400 ;  /* 0x0000040000087882 */ /* 0x004fe20000000000 */
[----:B------:R-:W-:Y:S01]  /*0f40*/  UMOV UR7, 0x20 ;  /* 0x0000002000077882 */ /* 0x000fe20000000000 */
[----:B------:R-:W-:Y:S02]  /*0f50*/  ULEA UR8, UR37, UR8, 0x18 ;  /* 0x0000000825087291 */ /* 0x000fe4000f8ec0ff */
[----:B---3--:R-:W-:-:S04]  /*0f60*/  UIADD3 UR12, UPT, UPT, -UR7, 0x100000, URZ ;  /* 0x00100000070c7890 */ /* 0x008fc8000fffe1ff */
[----:B------:R-:W-:Y:S02]  /*0f70*/  USHF.L.U32 UR13, UR12, 0xb, URZ ;  /* 0x0000000b0c0d7899 */ /* 0x000fe400080006ff */
[----:B------:R-:W-:Y:S01]  /*0f80*/  USHF.L.U32 UR12, UR12, 0x1, URZ ;  /* 0x000000010c0c7899 */ /* 0x000fe200080006ff */
[----:B------:R-:W-:Y:S01]  /*0f90*/  ELECT P0, URZ, PT ;  /* 0x0000000000ff782f */ /* 0x000fe20003800000 */
[----:B------:R-:W2:Y:S10]  /*0fa0*/  FENCE.VIEW.ASYNC.S ;  /* 0x00000000000073c6 */ /* 0x000eb40000000000 */
[----:B--2---:R4:W2:Y:S01]  /*0fb0*/  SYNCS.EXCH.64 URZ, [UR8+0x250], UR12 ;  /* 0x0002500c08ff75b2 */ /* 0x0048a20008000100 */
[----:B------:R4:W3:Y:S01]  /*0fc0*/  SYNCS.EXCH.64 URZ, [UR8+0x260], UR12 ;  /* 0x0002600c08ff75b2 */ /* 0x0008e20008000100 */
[----:B------:R4:W1:Y:S01]  /*0fd0*/  SYNCS.EXCH.64 URZ, [UR8+0x258], UR12 ;  /* 0x0002580c08ff75b2 */ /* 0x0008620008000100 */
[----:B------:R4:W1:Y:S02]  /*0fe0*/  SYNCS.EXCH.64 URZ, [UR8+0x268], UR12 ;  /* 0x0002680c08ff75b2 */ /* 0x0008640008000100 */
[----:B----4-:R-:W-:Y:S01]  /*0ff0*/  NOP ;  /* 0x0000000000007918 */ /* 0x010fe20000000000 */
.L_x_15:
[----:B------:R-:W-:Y:S01]  /*1000*/  VOTEU.ALL UP1, P1 ;  /* 0x0000000000ff7886 */ /* 0x000fe20000820000 */
[----:B--2---:R-:W2:Y:S01]  /*1010*/  LDCU UR8, c[0x0][0x36c] ;  /* 0x00006d80ff0877ac */ /* 0x004ea20008000800 */
[----:B------:R-:W-:Y:S01]  /*1020*/  NOP ;  /* 0x0000000000007918 */ /* 0x000fe20000000000 */
[----:B------:R-:W-:Y:S01]  /*1030*/  LOP3.LUT R10, R72, 0x1f, RZ, 0xc0, !PT ;  /* 0x0000001f480a7812 */ /* 0x000fe200078ec0ff */
[----:B---3--:R-:W-:Y:S01]  /*1040*/  UMOV UR12, 0x20 ;  /* 0x00000020000c7882 */ /* 0x008fe20000000000 */
[----:B------:R-:W-:Y:S01]  /*1050*/  @!UP1 UMOV UR7, 0x400 ;  /* 0x0000040000079882 */ /* 0x000fe20000000000 */
[----:B------:R-:W-:-:S04]  /*1060*/  @!UP1 UIADD3 UR12, UPT, UPT, -UR12, 0x100000, URZ ;  /* 0x001000000c0c9890 */ /* 0x000fc8000fffe1ff */
[----:B------:R-:W-:Y:S02]  /*1070*/  @!UP1 USHF.L.U32 UR13, UR12, 0xb, URZ ;  /* 0x0000000b0c0d9899 */ /* 0x000fe400080006ff */
[----:B------:R-:W-:Y:S02]  /*1080*/  @!UP1 USHF.L.U32 UR12, UR12, 0x1, URZ ;  /* 0x000000010c0c9899 */ /* 0x000fe400080006ff */
[----:B------:R-:W-:Y:S01]  /*1090*/  @!UP1 ULEA UR7, UR37, UR7, 0x18 ;  /* 0x0000000725079291 */ /* 0x000fe2000f8ec0ff */
[----:B------:R-:W-:Y:S01]  /*10a0*/  VOTEU.ALL UP1, P1 ;  /* 0x0000000000ff7886 */ /* 0x000fe20000820000 */
[----:B------:R-:W-:Y:S01]  /*10b0*/  UISETP.NE.AND UP4, UPT, UR10, URZ, UPT ;  /* 0x000000ff0a00728c */ /* 0x000fe2000bf85270 */
[----:B------:R-:W3:Y:S09]  /*10c0*/  FENCE.VIEW.ASYNC.S ;  /* 0x00000000000073c6 */ /* 0x000ef20000000000 */
[----:B---3--:R3:W4:Y:S01]  /*10d0*/  @!UP1 SYNCS.EXCH.64 URZ, [UR7+0x270], UR12 ;  /* 0x0002700c07ff95b2 */ /* 0x0087220008000100 */
[----:B--2---:R-:W-:-:S09]  /*10e0*/  UISETP.EQ.U32.AND UP1, UPT, UR8, 0x1, UPT ;  /* 0x000000010800788c */ /* 0x004fd2000bf22070 */
[----:B------:R-:W-:Y:S05]  /*10f0*/  BRA.U !UP1, `(.L_x_16) ;  /* 0x0000000109087547 */ /* 0x000fea000b800000 */
[----:B-1--4-:R-:W-:Y:S01]  /*1100*/  UCGABAR_ARV ;  /* 0x00000000000079c7 */ /* 0x012fe20008000000 */
[----:B------:R-:W-:Y:S05]  /*1110*/  BRA `(.L_x_17) ;  /* 0x0000000000047947 */ /* 0x000fea0003800000 */
.L_x_16:
[----:B-1--4-:R-:W-:Y:S01]  /*1120*/  NOP ;  /* 0x0000000000007918 */ /* 0x012fe20000000000 */
.L_x_17:
[----:B------:R-:W1:Y:S01]  /*1130*/  S2R R11, SR_CTAID.X ;  /* 0x00000000000b7919 */ /* 0x000e620000002500 */
[----:B------:R-:W-:-:S05]  /*1140*/  CS2R.32 R60, SR_CgaSize ;  /* 0x00000000003c7805 */ /* 0x000fca0000008a00 */
[----:B------:R-:W-:-:S05]  /*1150*/  IMAD R60, R60, -0xa0, RZ ;  /* 0xffffff603c3c7824 */ /* 0x000fca00078e02ff */
[----:B------:R-:W-:-:S14]  /*1160*/  R2UR UR8, R60 ;  /* 0x000000003c0872ca */ /* 0x000fdc00000e0000 */
[----:B------:R-:W2:Y:S01]  /*1170*/  LDCU UR8, c[0x0][UR8+0x2b0] ;  /* 0x00005600080877ac */ /* 0x000ea20008000800 */
[----:B------:R-:W-:-:S05]  /*1180*/  CS2R.32 R0, SR_CgaSize ;  /* 0x0000000000007805 */ /* 0x000fca0000008a00 */
[----:B------:R-:W-:-:S06]  /*1190*/  IMAD R0, R0, -0xa0, RZ ;  /* 0xffffff6000007824 */ /* 0x000fcc00078e02ff */
[----:B------:R-:W4:Y:S01]  /*11a0*/  LDC R0, c[0x0][R0+0x2a0] ;  /* 0x0000a80000007b82 */ /* 0x000f220000000800 */
[----:B------:R-:W-:Y:S01]  /*11b0*/  PRMT R8, RZ, 0x7610, R8 ;  /* 0x00007610ff087816 */ /* 0x000fe20000000008 */
[----:B------:R-:W2:Y:S01]  /*11c0*/  S2R R20, SR_CTAID.Y ;  /* 0x0000000000147919 */ /* 0x000ea20000002600 */
[----:B------:R-:W-:-:S05]  /*11d0*/  CS2R.32 R60, SR_CgaSize ;  /* 0x00000000003c7805 */ /* 0x000fca0000008a00 */
[----:B------:R-:W-:-:S05]  /*11e0*/  IMAD R60, R60, -0xa0, RZ ;  /* 0xffffff603c3c7824 */ /* 0x000fca00078e02ff */
[----:B---3--:R-:W-:-:S14]  /*11f0*/  R2UR UR7, R60 ;  /* 0x000000003c0772ca */ /* 0x008fdc00000e0000 */
[----:B------:R-:W3:Y:S01]  /*1200*/  LDCU UR7, c[0x0][UR7+0x2b4] ;  /* 0x00005680070777ac */ /* 0x000ee20008000800 */
[----:B------:R-:W-:Y:S01]  /*1210*/  UISETP.NE.AND UP2, UPT, UR10, 0x2, UPT ;  /* 0x000000020a00788c */ /* 0x000fe2000bf45270 */
[----:B------:R-:W2:Y:S01]  /*1220*/  LDC R9, c[0x0][0xb24] ;  /* 0x0002c900ff097b82 */ /* 0x000ea20000000800 */
[----:B------:R-:W-:-:S05]  /*1230*/  CS2R.32 R58, SR_CgaSize ;  /* 0x00000000003a7805 */ /* 0x000fca0000008a00 */
[----:B------:R-:W-:-:S06]  /*1240*/  IMAD R58, R58, -0xa0, RZ ;  /* 0xffffff603a3a7824 */ /* 0x000fcc00078e02ff */
[----:B------:R-:W4:Y:S08]  /*1250*/  LDC R58, c[0x0][R58+0x2a4] ;  /* 0x0000a9003a3a7b82 */ /* 0x000f300000000800 */
[----:B------:R-:W4:Y:S01]  /*1260*/  LDC R26, c[0x0][0xb24] ;  /* 0x0002c900ff1a7b82 */ /* 0x000f220000000800 */
[----:B-1----:R-:W-:Y:S01]  /*1270*/  I2FP.F32.U32 R4, R11 ;  /* 0x0000000b00047245 */ /* 0x002fe20000201000 */
[----:B------:R-:W-:-:S06]  /*1280*/  IMAD.MOV.U32 R21, RZ, RZ, R11 ;  /* 0x000000ffff157224 */ /* 0x000fcc00078e000b */
[----:B------:R-:W1:Y:S01]  /*1290*/  S2UR UR36, SR_CTAID.Z ;  /* 0x00000000002479c3 */ /* 0x000e620000002700 */
[----:B--2---:R-:W-:Y:S02]  /*12a0*/  ISETP.GE.AND P0, PT, R9, 0x1, PT ;  /* 0x000000010900780c */ /* 0x004fe40003f06270 */
[----:B------:R-:W-:Y:S01]  /*12b0*/  I2FP.F32.U32 R2, R20 ;  /* 0x0000001400027245 */ /* 0x000fe20000201000 */
[----:B------:R-:W-:-:S04]  /*12c0*/  FMUL R4, R4, UR8 ;  /* 0x0000000804047c20 */ /* 0x000fc80008400000 */
[----:B---3--:R-:W-:Y:S01]  /*12d0*/  FMUL R2, R2, UR7 ;  /* 0x0000000702027c20 */ /* 0x008fe20008400000 */
[----:B------:R-:W2:Y:S01]  /*12e0*/  F2I.U32.TRUNC.NTZ R60, R4 ;  /* 0x00000004003c7305 */ /* 0x000ea2000020f000 */
[----:B------:R-:W3:Y:S07]  /*12f0*/  LDCU UR7, c[0x0][0xb30] ;  /* 0x00016600ff0777ac */ /* 0x000eee0008000800 */
[----:B------:R-:W1:Y:S01]  /*1300*/  F2I.U32.TRUNC.NTZ R3, R2 ;  /* 0x0000000200037305 */ /* 0x000e62000020f000 */
[----:B--2---:R-:W-:-:S04]  /*1310*/  IMAD.MOV R60, RZ, RZ, -R60 ;  /* 0x000000ffff3c7224 */ /* 0x004fc800078e0a3c */
[----:B----4-:R-:W-:Y:S01]  /*1320*/  IMAD R60, R0, R60, R11 ;  /* 0x0000003c003c7224 */ /* 0x010fe200078e020b */
[----:B------:R-:W-:Y:S01]  /*1330*/  PRMT R0, RZ, 0x7610, R0 ;  /* 0x00007610ff007816 */ /* 0x000fe20000000000 */
[----:B---3--:R-:W-:Y:S01]  /*1340*/  UISETP.NE.AND UP3, UPT, UR7, 0x1, UPT ;  /* 0x000000010700788c */ /* 0x008fe2000bf65270 */
[----:B-1----:R-:W-:-:S05]  /*1350*/  IADD3 R3, PT, PT, -R3, RZ, RZ ;  /* 0x000000ff03037210 */ /* 0x002fca0007ffe1ff */
[----:B------:R-:W-:Y:S01]  /*1360*/  IMAD R58, R58, R3, R20 ;  /* 0x000000033a3a7224 */ /* 0x000fe200078e0214 */
[----:B------:R-:W-:Y:S06]  /*1370*/  BRA.U UP4, `(.L_x_18) ;  /* 0x0000000104247547 */ /* 0x000fec000b800000 */
[----:B------:R-:W-:Y:S01]  /*1380*/  ISETP.NE.AND P1, PT, R58, RZ, PT ;  /* 0x000000ff3a00720c */ /* 0x000fe20003f25270 */
[----:B------:R-:W-:Y:S01]  /*1390*/  IMAD.MOV.U32 R0, RZ, RZ, 0x3 ;  /* 0x00000003ff007424 */ /* 0x000fe200078e00ff */
[C---:B------:R-:W-:Y:S02]  /*13a0*/  LOP3.LUT R3, R60.reuse, 0xfffffffe, RZ, 0xc0, !PT ;  /* 0xfffffffe3c037812 */ /* 0x040fe400078ec0ff */
[----:B------:R-:W-:Y:S02]  /*13b0*/  ISETP.LT.U32.OR P1, PT, R60, 0x2, !P1 ;  /* 0x000000023c00780c */ /* 0x000fe40004f21470 */
[----:B------:R-:W-:Y:S02]  /*13c0*/  SHF.L.U32 R0, R0, R3, RZ ;  /* 0x0000000300007219 */ /* 0x000fe400000006ff */
[----:B------:R-:W-:Y:S02]  /*13d0*/  SEL R5, RZ, 0x1, !P1 ;  /* 0x00000001ff057807 */ /* 0x000fe40004800000 */
[----:B------:R-:W-:-:S05]  /*13e0*/  SEL R2, RZ, 0x2, !P1 ;  /* 0x00000002ff027807 */ /* 0x000fca0004800000 */
[----:B------:R-:W-:-:S05]  /*13f0*/  IMAD.IADD R2, R5, 0x1, R2 ;  /* 0x0000000105027824 */ /* 0x000fca00078e0202 */
[----:B------:R-:W-:Y:S02]  /*1400*/  PRMT R8, R2, 0x7610, R8 ;  /* 0x0000761002087816 */ /* 0x000fe40000000008 */
.L_x_18:
[----:B------:R-:W-:Y:S05]  /*1410*/  @!P0 BRA `(.L_x_19) ;  /* 0x0000000000b88947 */ /* 0x000fea0003800000 */
[----:B------:R-:W1:Y:S01]  /*1420*/  LDC.64 R4, c[0x0][0xb18] ;  /* 0x0002c600ff047b82 */ /* 0x000e620000000a00 */
[----:B------:R-:W-:-:S07]  /*1430*/  ISETP.NE.AND P0, PT, R9, 0x1, PT ;  /* 0x000000010900780c */ /* 0x000fce0003f05270 */
[----:B------:R-:W2:Y:S08]  /*1440*/  LDC R14, c[0x0][0xb0c] ;  /* 0x0002c300ff0e7b82 */ /* 0x000eb00000000800 */
[----:B------:R-:W3:Y:S08]  /*1450*/  LDC R13, c[0x0][0x370] ;  /* 0x0000dc00ff0d7b82 */ /* 0x000ef00000000800 */
[----:B------:R-:W4:Y:S01]  /*1460*/  LDC R16, c[0x0][0x374] ;  /* 0x0000dd00ff107b82 */ /* 0x000f220000000800 */
[----:B-1----:R-:W-:-:S07]  /*1470*/  ISETP.NE.AND P1, PT, R4, 0x1, PT ;  /* 0x000000010400780c */ /* 0x002fce0003f25270 */
[----:B------:R-:W3:Y:S01]  /*1480*/  LDC.64 R6, c[0x0][0xb10] ;  /* 0x0002c400ff067b82 */ /* 0x000ee20000000a00 */
[----:B--2---:R-:W-:-:S07]  /*1490*/  ISETP.NE.AND P2, PT, R14, 0x1, PT ;  /* 0x000000010e00780c */ /* 0x004fce0003f45270 */
[----:B------:R-:W1:Y:S08]  /*14a0*/  LDC R12, c[0x0][0xb20] ;  /* 0x0002c800ff0c7b82 */ /* 0x000e700000000800 */
[----:B------:R-:W2:Y:S01]  /*14b0*/  LDC.64 R2, c[0x0][0xb28] ;  /* 0x0002ca00ff027b82 */ /* 0x000ea20000000a00 */
[----:B----4-:R-:W-:-:S04]  /*14c0*/  IMAD.HI.U32 R15, R16, R5, RZ ;  /* 0x00000005100f7227 */ /* 0x010fc800078e00ff */
[----:B------:R-:W-:-:S04]  /*14d0*/  IMAD.HI.U32 R5, R20, R5, RZ ;  /* 0x0000000514057227 */ /* 0x000fc800078e00ff */
[----:B---3--:R-:W-:-:S04]  /*14e0*/  IMAD.HI.U32 R18, R13, R6, RZ ;  /* 0x000000060d127227 */ /* 0x008fc800078e00ff */
[C---:B------:R-:W-:Y:S01]  /*14f0*/  IMAD.HI.U32 R22, R11.reuse, R6, RZ ;  /* 0x000000060b167227 */ /* 0x040fe200078e00ff */
[-C--:B------:R-:W-:Y:S02]  /*1500*/  @P2 SHF.R.U32.HI R13, RZ, R7.reuse, R18 ;  /* 0x00000007ff0d2219 */ /* 0x080fe40000011612 */
[-C--:B-1----:R-:W-:Y:S02]  /*1510*/  @P1 SHF.R.U32.HI R16, RZ, R12.reuse, R15 ;  /* 0x0000000cff101219 */ /* 0x082fe4000001160f */
[----:B------:R-:W-:Y:S02]  /*1520*/  SHF.R.U32.HI R5, RZ, R12, R5 ;  /* 0x0000000cff057219 */ /* 0x000fe40000011605 */
[----:B------:R-:W-:Y:S02]  /*1530*/  SHF.R.U32.HI R22, RZ, R7, R22 ;  /* 0x00000007ff167219 */ /* 0x000fe40000011616 */
[----:B------:R-:W-:Y:S01]  /*1540*/  SEL R5, R20, R5, !P1 ;  /* 0x0000000514057207 */ /* 0x000fe20004800000 */
[----:B--2---:R-:W-:Y:S01]  /*1550*/  IMAD.HI.U32 R18, R16, R2, RZ ;  /* 0x0000000210127227 */ /* 0x004fe200078e00ff */
[----:B------:R-:W-:-:S02]  /*1560*/  SEL R21, R11, R22, !P2 ;  /* 0x000000160b157207 */ /* 0x000fc40005000000 */
[----:B------:R-:W-:Y:S01]  /*1570*/  IADD3 R7, PT, PT, -R5, RZ, RZ ;  /* 0x000000ff05077210 */ /* 0x000fe20007ffe1ff */
[----:B------:R-:W-:Y:S01]  /*1580*/  IMAD.HI.U32 R6, R13, R2, RZ ;  /* 0x000000020d067227 */ /* 0x000fe200078e00ff */
[----:B------:R-:W-:-:S03]  /*1590*/  @P0 SHF.R.U32.HI R16, RZ, R3, R18 ;  /* 0x00000003ff100219 */ /* 0x000fc60000011612 */
[----:B------:R-:W-:Y:S01]  /*15a0*/  IMAD R7, R4, R7, R20 ;  /* 0x0000000704077224 */ /* 0x000fe200078e0214 */
[----:B------:R-:W-:Y:S01]  /*15b0*/  @P0 SHF.R.U32.HI R13, RZ, R3, R6 ;  /* 0x00000003ff0d0219 */ /* 0x000fe20000011606 */
[----:B------:R-:W-:-:S04]  /*15c0*/  IMAD R16, R16, R9, RZ ;  /* 0x0000000910107224 */ /* 0x000fc800078e02ff */
[----:B------:R-:W-:Y:S01]  /*15d0*/  IMAD R6, R13, R9, RZ ;  /* 0x000000090d067224 */ /* 0x000fe200078e02ff */
[----:B------:R-:W-:-:S04]  /*15e0*/  ISETP.GE.AND P1, PT, R5, R16, PT ;  /* 0x000000100500720c */ /* 0x000fc80003f26270 */
[----:B------:R-:W-:Y:S01]  /*15f0*/  ISETP.GE.OR P1, PT, R21, R6, P1 ;  /* 0x000000061500720c */ /* 0x000fe20000f26670 */
[----:B------:R-:W-:-:S05]  /*1600*/  IMAD.HI.U32 R6, R5, R2, RZ ;  /* 0x0000000205067227 */ /* 0x000fca00078e00ff */
[----:B------:R-:W-:-:S04]  /*1610*/  SHF.R.U32.HI R6, RZ, R3, R6 ;  /* 0x00000003ff067219 */ /* 0x000fc80000011606 */
[----:B------:R-:W-:-:S03]  /*1620*/  SEL R6, R5, R6, !P0 ;  /* 0x0000000605067207 */ /* 0x000fc60004000000 */
[----:B------:R-:W-:Y:S01]  /*1630*/  @!P1 IMAD.HI.U32 R12, R21, R2, RZ ;  /* 0x00000002150c9227 */ /* 0x000fe200078e00ff */
[----:B------:R-:W-:-:S04]  /*1640*/  IADD3 R2, PT, PT, -R6, RZ, RZ ;  /* 0x000000ff06027210 */ /* 0x000fc80007ffe1ff */
[----:B------:R-:W-:Y:S01]  /*1650*/  @!P1 SHF.R.U32.HI R12, RZ, R3, R12 ;  /* 0x00000003ff0c9219 */ /* 0x000fe2000001160c */
[----:B------:R-:W-:-:S03]  /*1660*/  IMAD R2, R9, R2, R5 ;  /* 0x0000000209027224 */ /* 0x000fc600078e0205 */
[----:B------:R-:W-:-:S05]  /*1670*/  @!P1 SEL R3, R21, R12, !P0 ;  /* 0x0000000c15039207 */ /* 0x000fca0004000000 */
[--C-:B------:R-:W-:Y:S02]  /*1680*/  @!P1 IMAD.IADD R6, R6, 0x1, -R3.reuse ;  /* 0x0000000106069824 */ /* 0x100fe400078e0a03 */
[----:B------:R-:W-:Y:S01]  /*1690*/  @!P1 IMAD R3, R2, R13, R3 ;  /* 0x0000000d02039224 */ /* 0x000fe200078e0203 */
[----:B------:R-:W-:Y:S01]  /*16a0*/  IADD3 R2, PT, PT, -R21, RZ, RZ ;  /* 0x000000ff15027210 */ /* 0x000fe20007ffe1ff */
[----:B------:R-:W-:Y:S02]  /*16b0*/  @!P1 IMAD R5, R6, R9, R21 ;  /* 0x0000000906059224 */ /* 0x000fe400078e0215 */
[----:B------:R-:W-:Y:S02]  /*16c0*/  @!P1 IMAD.MOV.U32 R21, RZ, RZ, R3 ;  /* 0x000000ffff159224 */ /* 0x000fe400078e0003 */
[----:B------:R-:W-:Y:S02]  /*16d0*/  IMAD R2, R14, R2, R11 ;  /* 0x000000020e027224 */ /* 0x000fe400078e020b */
[----:B------:R-:W-:-:S02]  /*16e0*/  IMAD R20, R5, R4, R7 ;  /* 0x0000000405147224 */ /* 0x000fc400078e0207 */
[----:B------:R-:W-:Y:S02]  /*16f0*/  IMAD R21, R21, R14, R2 ;  /* 0x0000000e15157224 */ /* 0x000fe400078e0202 */
.L_x_19:
[----:B------:R-:W-:Y:S05]  /*1700*/  BRA.U UP3, `(.L_x_20) ;  /* 0x0000000103407547 */ /* 0x000fea000b800000 */
[----:B------:R-:W1:Y:S08]  /*1710*/  LDC.64 R4, c[0x0][0xb10] ;  /* 0x0002c400ff047b82 */ /* 0x000e700000000a00 */
[----:B------:R-:W2:Y:S08]  /*1720*/  LDC.64 R2, c[0x0][0xb18] ;  /* 0x0002c600ff027b82 */ /* 0x000eb00000000a00 */
[----:B------:R-:W3:Y:S08]  /*1730*/  LDC R6, c[0x0][0xb20] ;  /* 0x0002c800ff067b82 */ /* 0x000ef00000000800 */
[----:B------:R-:W4:Y:S01]  /*1740*/  LDC R12, c[0x0][0xb0c] ;  /* 0x0002c300ff0c7b82 */ /* 0x000f220000000800 */
[----:B-1----:R-:W-:-:S05]  /*1750*/  IMAD.HI.U32 R4, R21, R4, RZ ;  /* 0x0000000415047227 */ /* 0x002fca00078e00ff */
[----:B------:R-:W-:Y:S01]  /*1760*/  SHF.R.U32.HI R4, RZ, R5, R4 ;  /* 0x00000005ff047219 */ /* 0x000fe20000011604 */
[----:B--2---:R-:W-:Y:S01]  /*1770*/  IMAD.HI.U32 R3, R20, R3, RZ ;  /* 0x0000000314037227 */ /* 0x004fe200078e00ff */
[----:B------:R-:W-:-:S04]  /*1780*/  ISETP.NE.AND P0, PT, R2, 0x1, PT ;  /* 0x000000010200780c */ /* 0x000fc80003f05270 */
[----:B---3--:R-:W-:-:S04]  /*1790*/  SHF.R.U32.HI R3, RZ, R6, R3 ;  /* 0x00000006ff037219 */ /* 0x008fc80000011603 */
[----:B------:R-:W-:Y:S02]  /*17a0*/  SEL R3, R20, R3, !P0 ;  /* 0x0000000314037207 */ /* 0x000fe40004000000 */
[----:B----4-:R-:W-:-:S04]  /*17b0*/  ISETP.NE.AND P1, PT, R12, 0x1, PT ;  /* 0x000000010c00780c */ /* 0x010fc80003f25270 */
[----:B------:R-:W-:-:S05]  /*17c0*/  SEL R6, R21, R4, !P1 ;  /* 0x0000000415067207 */ /* 0x000fca0004800000 */
[----:B------:R-:W-:Y:S02]  /*17d0*/  IMAD.IADD R4, R3, 0x1, -R6 ;  /* 0x0000000103047824 */ /* 0x000fe400078e0a06 */
[----:B------:R-:W-:Y:S02]  /*17e0*/  IMAD.IADD R3, R6, 0x1, -R3 ;  /* 0x0000000106037824 */ /* 0x000fe400078e0a03 */
[----:B------:R-:W-:Y:S02]  /*17f0*/  IMAD R21, R4, R12, R21 ;  /* 0x0000000c04157224 */ /* 0x000fe400078e0215 */
[----:B------:R-:W-:Y:S02]  /*1800*/  IMAD R20, R3, R2, R20 ;  /* 0x0000000203147224 */ /* 0x000fe400078e0214 */
.L_x_20:
[----:B------:R-:W-:Y:S05]  /*1810*/  BRA.U !UP1, `(.L_x_21) ;  /* 0x00000001090c7547 */ /* 0x000fea000b800000 */
[----:B------:R-:W-:Y:S01]  /*1820*/  UCGABAR_WAIT ;  /* 0x0000000000007dc7 */ /* 0x000fe20008000000 */
[----:B------:R-:W-:Y:S01]  /*1830*/  CCTL.IVALL ;  /* 0x00000000ff00798f */ /* 0x000fe20002000000 */
[----:B------:R-:W-:Y:S05]  /*1840*/  BRA `(.L_x_22) ;  /* 0x0000000000047947 */ /* 0x000fea0003800000 */
.L_x_21:
[----:B------:R-:W-:Y:S06]  /*1850*/  BAR.SYNC.DEFER_BLOCKING 0x0 ;  /* 0x0000000000007b1d */ /* 0x000fec0000010000 */
.L_x_22:
[----:B------:R-:W-:Y:S05]  /*1860*/  BRA.U UP2, `(.L_x_23) ;  /* 0x0000001d02c07547 */ /* 0x000fea000b800000 */
[----:B------:R-:W1:Y:S01]  /*1870*/  LDCU UR4, c[0x0][0x38c] ;  /* 0x00007180ff0477ac */ /* 0x000e620008000800 */
[----:B------:R-:W2:Y:S01]  /*1880*/  LDC R9, c[0x0][0x370] ;  /* 0x0000dc00ff097b82 */ /* 0x000ea20000000800 */
[----:B------:R-:W-:Y:S01]  /*1890*/  IMAD.SHL.U32 R16, R11, 0x40, RZ ;  /* 0x000000400b107824 */ /* 0x000fe200078e00ff */
[----:B------:R-:W-:Y:S01]  /*18a0*/  PLOP3.LUT P1, PT, PT, PT, UP5, 0x80, 0x8 ;  /* 0x000000000008781c */ /* 0x000fe20003f2f058 */
[----:B------:R-:W-:Y:S01]  /*18b0*/  HFMA2 R12, -RZ, RZ, 0, 0 ;  /* 0x00000000ff0c7431 */ /* 0x000fe200000001ff */
[----:B------:R-:W-:Y:S01]  /*18c0*/  UISETP.NE.AND UP1, UPT, UR10, URZ, UPT ;  /* 0x000000ff0a00728c */ /* 0x000fe2000bf25270 */
[----:B------:R-:W-:Y:S01]  /*18d0*/  ISETP.NE.AND P4, PT, R10, RZ, P5 ;  /* 0x000000ff0a00720c */ /* 0x000fe20002f85270 */
[----:B------:R-:W-:Y:S01]  /*18e0*/  IMAD.MOV.U32 R15, RZ, RZ, 0x1 ;  /* 0x00000001ff0f7424 */ /* 0x000fe200078e00ff */
[----:B------:R-:W-:Y:S01]  /*18f0*/  PLOP3.LUT P1, PT, P1, PT, PT, 0x8, 0x80 ;  /* 0x000000000080781c */ /* 0x000fe20000f2e170 */
[----:B------:R-:W3:Y:S01]  /*1900*/  LDC R0, c[0x0][0x374] ;  /* 0x0000dd00ff007b82 */ /* 0x000ee20000000800 */
[----:B------:R-:W-:Y:S01]  /*1910*/  IMAD.MOV.U32 R14, RZ, RZ, RZ ;  /* 0x000000ffff0e7224 */ /* 0x000fe200078e00ff */
[----:B------:R-:W-:Y:S01]  /*1920*/  MOV R8, 0x1 ;  /* 0x0000000100087802 */ /* 0x000fe20000000f00 */
[----:B------:R-:W-:Y:S01]  /*1930*/  IMAD.MOV.U32 R10, RZ, RZ, RZ ;  /* 0x000000ffff0a7224 */ /* 0x000fe200078e00ff */
[----:B------:R-:W-:Y:S01]  /*1940*/  LOP3.LUT R16, R16, 0x40, RZ, 0xc0, !PT ;  /* 0x0000004010107812 */ /* 0x000fe200078ec0ff */
[----:B------:R-:W4:Y:S01]  /*1950*/  LDCU.64 UR14, c[0x0][0x348] ;  /* 0x00006900ff0e77ac */ /* 0x000f220008000a00 */
[----:B-1----:R-:W-:-:S02]  /*1960*/  UIADD3 UR5, UPT, UPT, UR4, 0x1f, URZ ;  /* 0x0000001f04057890 */ /* 0x002fc4000fffe0ff */
[----:B------:R-:W-:Y:S02]  /*1970*/  USEL UR22, UR6, 0x2, UP1 ;  /* 0x0000000206167887 */ /* 0x000fe40008800000 */
[----:B------:R-:W-:Y:S01]  /*1980*/  USHF.R.S32.HI UR7, URZ, 0x1f, UR5 ;  /* 0x0000001fff077899 */ /* 0x000fe20008011405 */
[----:B------:R-:W-:-:S03]  /*1990*/  UMOV UR23, URZ ;  /* 0x000000ff00177c82 */ /* 0x000fc60008000000 */
[----:B------:R-:W-:Y:S02]  /*19a0*/  ULEA.HI UR7, UR7, UR5, URZ, 0x5 ;  /* 0x0000000507077291 */ /* 0x000fe4000f8f28ff */
[----:B------:R-:W-:Y:S02]  /*19b0*/  UIADD3 UR5, UPT, UPT, UR4, -0x1, URZ ;  /* 0xffffffff04057890 */ /* 0x000fe4000fffe0ff */
[----:B------:R-:W-:Y:S02]  /*19c0*/  USHF.R.S32.HI UR7, URZ, 0x5, UR7 ;  /* 0x00000005ff077899 */ /* 0x000fe40008011407 */
[----:B------:R-:W-:Y:S02]  /*19d0*/  UISETP.GE.U32.AND UP2, UPT, UR5, -0x3f, UPT ;  /* 0xffffffc10500788c */ /* 0x000fe4000bf46070 */
[----:B------:R-:W-:Y:S02]  /*19e0*/  UISETP.LT.U32.AND UP0, UPT, UR7, 0x1a, UPT ;  /* 0x0000001a0700788c */ /* 0x000fe4000bf01070 */
[----:B------:R-:W-:-:S02]  /*19f0*/  UIADD3 UR4, UPT, UPT, UR4, 0x3e, URZ ;  /* 0x0000003e04047890 */ /* 0x000fc4000fffe0ff */
[----:B------:R-:W-:-:S04]  /*1a00*/  USEL UR5, UR7, 0x1a, UP0 ;  /* 0x0000001a07057887 */ /* 0x000fc80008000000 */
[----:B------:R-:W-:Y:S02]  /*1a10*/  UIADD3 UR21, UPT, UPT, UR5, -0x1, URZ ;  /* 0xffffffff05157890 */ /* 0x000fe4000fffe0ff */
[----:B------:R-:W-:Y:S02]  /*1a20*/  @UP2 UIADD3 UR21, UPT, UPT, UR5, URZ, URZ ;  /* 0x000000ff05152290 */ /* 0x000fe4000fffe0ff */
[----:B------:R-:W-:Y:S02]  /*1a30*/  UIADD3 UR24, UPT, UPT, UR7, -UR5, URZ ;  /* 0x8000000507187290 */ /* 0x000fe4000fffe0ff */
[----:B------:R-:W-:Y:S02]  /*1a40*/  UIADD3 UR13, UPT, UPT, UR21, 0x1, URZ ;  /* 0x00000001150d7890 */ /* 0x000fe4000fffe0ff */
[----:B--2-4-:R-:W-:-:S12]  /*1a50*/  UIADD3 UR21, UPT, UPT, -UR21, URZ, URZ ;  /* 0x000000ff15157290 */ /* 0x014fd8000fffe1ff */
.L_x_43:
[----:B------:R-:W-:Y:S01]  /*1a60*/  UISETP.NE.AND UP0, UPT, UR37, URZ, UPT ;  /* 0x000000ff2500728c */ /* 0x000fe2000bf05270 */
[----:B------:R-:W1:Y:S08]  /*1a70*/  S2UR UR37, SR_CgaCtaId ;  /* 0x00000000002579c3 */ /* 0x000e700000008800 */
[----:B------:R-:W-:Y:S05]  /*1a80*/  BRA.U UP0, `(.L_x_24) ;  /* 0x0000000100347547 */ /* 0x000fea000b800000 */
[----:B------:R-:W2:Y:S01]  /*1a90*/  S2R R2, SR_CgaCtaId ;  /* 0x0000000000027919 */ /* 0x000ea20000008800 */
[----:B------:R-:W-:-:S04]  /*1aa0*/  MOV R3, 0x400 ;  /* 0x0000040000037802 */ /* 0x000fc80000000f00 */
[----:B--2---:R-:W-:Y:S02]  /*1ab0*/  LEA R3, R2, R3, 0x18 ;  /* 0x0000000302037211 */ /* 0x004fe400078ec0ff */
[----:B------:R-:W-:-:S03]  /*1ac0*/  SHF.L.U32 R2, R8, 0x1f, RZ ;  /* 0x0000001f08027819 */ /* 0x000fc600000006ff */
[----:B------:R-:W-:-:S04]  /*1ad0*/  IMAD R3, R10, 0x8, R3 ;  /* 0x000000080a037824 */ /* 0x000fc800078e0203 */
[----:B------:R-:W2:Y:S02]  /*1ae0*/  SYNCS.PHASECHK.TRANS64.TRYWAIT P0, [R3+URZ+0x260], R2 ;  /* 0x00026002030075a7 */ /* 0x000ea400080011ff */
[----:B--2---:R-:W-:Y:S05]  /*1af0*/  @!P0 BRA `(.L_x_25) ;  /* 0x0000007800e08947 */ /* 0x004fea0003800000 */
.L_x_172:
[----:B------:R-:W-:Y:S01]  /*1b00*/  VIADD R10, R10, 0x1 ;  /* 0x000000010a0a7836 */ /* 0x000fe20000000000 */
[----:B------:R2:W-:Y:S04]  /*1b10*/  SYNCS.ARRIVE.TRANS64.A1T0 RZ, [R3+URZ+0x250], RZ ;  /* 0x000250ff03ff79a7 */ /* 0x0005e800081000ff */
[----:B------:R-:W-:-:S04]  /*1b20*/  ISETP.NE.AND P0, PT, R10, 0x2, PT ;  /* 0x000000020a00780c */ /* 0x000fc80003f05270 */
[----:B------:R-:W-:Y:S02]  /*1b30*/  SEL R10, R10, RZ, P0 ;  /* 0x000000ff0a0a7207 */ /* 0x000fe40000000000 */
[----:B--2---:R-:W-:-:S04]  /*1b40*/  SEL R3, RZ, 0x1, P0 ;  /* 0x00000001ff037807 */ /* 0x004fc80000000000 */
[----:B------:R-:W-:-:S07]  /*1b50*/  LOP3.LUT R8, R8, R3, RZ, 0x3c, !PT ;  /* 0x0000000308087212 */ /* 0x000fce00078e3cff */
.L_x_24:
[----:B------:R-:W-:Y:S01]  /*1b60*/  UMOV UR6, 0x400 ;  /* 0x0000040000067882 */ /* 0x000fe20000000000 */
[----:B------:R-:W-:Y:S01]  /*1b70*/  LEA.HI R3, R21, R21, RZ, 0x1 ;  /* 0x0000001515037211 */ /* 0x000fe200078f08ff */
[----:B-1----:R-:W-:Y:S01]  /*1b80*/  ULEA UR6, UR37, UR6, 0x18 ;  /* 0x0000000625067291 */ /* 0x002fe2000f8ec0ff */
[----:B------:R-:W-:Y:S01]  /*1b90*/  SHF.L.U32 R2, R15, 0x1f, RZ ;  /* 0x0000001f0f027819 */ /* 0x000fe200000006ff */
[----:B------:R-:W-:Y:S01]  /*1ba0*/  UISETP.GE.U32.AND UP0, UPT, UR4, 0x3f, UPT ;  /* 0x0000003f0400788c */ /* 0x000fe2000bf06070 */
[C---:B------:R-:W-:Y:S01]  /*1bb0*/  R2UR UR9, R16.reuse ;  /* 0x00000000100972ca */ /* 0x040fe200000e0000 */
[----:B------:R-:W-:Y:S01]  /*1bc0*/  ULEA UR8, UR23, UR6, 0x3 ;  /* 0x0000000617087291 */ /* 0x000fe2000f8e18ff */
[----:B------:R-:W-:Y:S01]  /*1bd0*/  IMAD.SHL.U32 R3, R3, 0x40, RZ ;  /* 0x0000004003037824 */ /* 0x000fe200078e00ff */
[----:B------:R-:W-:Y:S01]  /*1be0*/  R2UR UR11, R16 ;  /* 0x00000000100b72ca */ /* 0x000fe200000e0000 */
[----:B------:R-:W-:-:S03]  /*1bf0*/  UMOV UR25, URZ ;  /* 0x000000ff00197c82 */ /* 0x000fc60008000000 */
[----:B------:R-:W-:-:S03]  /*1c00*/  R2UR UR35, R3 ;  /* 0x00000000032372ca */ /* 0x000fc600000e0000 */
[----:B------:R1:W2:Y:S01]  /*1c10*/  SYNCS.PHASECHK.TRANS64.TRYWAIT P0, [UR8+0xd0], R2 ;  /* 0x0000d002ff0075a7 */ /* 0x0002a20008001108 */
[----:B------:R-:W-:-:S09]  /*1c20*/  R2UR UR8, R20 ;  /* 0x00000000140872ca */ /* 0x000fd200000e0000 */
[----:B------:R-:W-:-:S04]  /*1c30*/  ULOP3.LUT UR35, UR9, 0xffffff80, UR35, 0xf8, !UPT ;  /* 0xffffff8009237892 */ /* 0x000fc8000f8ef823 */
[----:B------:R-:W-:Y:S01]  /*1c40*/  ULEA UR11, UR8, UR11, 0x7 ;  /* 0x0000000b080b7291 */ /* 0x000fe2000f8e38ff */
[----:B------:R-:W-:Y:S11]  /*1c50*/  BRA.U !UP0, `(.L_x_26) ;  /* 0x0000000108bc7547 */ /* 0x000ff6000b800000 */
[----:B------:R-:W-:Y:S01]  /*1c60*/  UMOV UR16, UR21 ;  /* 0x0000001500107c82 */ /* 0x000fe20008000000 */
[----:B------:R-:W-:Y:S01]  /*1c70*/  UMOV UR17, UR23 ;  /* 0x0000001700117c82 */ /* 0x000fe20008000000 */
[----:B------:R-:W-:-:S05]  /*1c80*/  UMOV UR34, URZ ;  /* 0x000000ff00227c82 */ /* 0x000fca0008000000 */
.L_x_32:
[----:B------:R-:W-:Y:S01]  /*1c90*/  ULEA UR33, UR17, UR6, 0x3 ;  /* 0x0000000611217291 */ /* 0x000fe2000f8e18ff */
[----:B------:R-:W-:Y:S01]  /*1ca0*/  @P5 MOV R3, 0x4000 ;  /* 0x0000400000035802 */ /* 0x000fe20000000f00 */
[----:B-12-4-:R-:W-:Y:S10]  /*1cb0*/  @P0 BRA `(.L_x_27) ;  /* 0x00000000000c0947 */ /* 0x016ff40003800000 */
[----:B------:R-:W-:-:S04]  /*1cc0*/  SHF.L.U32 R5, R15, 0x1f, RZ ;  /* 0x0000001f0f057819 */ /* 0x000fc800000006ff */
[----:B------:R-:W2:Y:S02]  /*1cd0*/  SYNCS.PHASECHK.TRANS64.TRYWAIT P0, [UR33+0xd0], R5 ;  /* 0x0000d005ff0075a7 */ /* 0x000ea40008001121 */
[----:B--2---:R-:W-:Y:S05]  /*1ce0*/  @!P0 BRA `(.L_x_28) ;  /* 0x0000007800788947 */ /* 0x004fea0003800000 */
.L_x_27:
[----:B------:R2:W-:Y:S01]  /*1cf0*/  @P5 SYNCS.ARRIVE.TRANS64 RZ, [UR33], R3 ;  /* 0x00000003ffff59a7 */ /* 0x0005e20008000021 */
[----:B------:R-:W-:Y:S02]  /*1d00*/  ULOP3.LUT UR8, UR22, 0x2, URZ, 0xfc, !UPT ;  /* 0x0000000216087892 */ /* 0x000fe4000f8efcff */
[----:B------:R-:W-:Y:S02]  /*1d10*/  UIADD3 UR16, UPT, UPT, UR16, 0x1, URZ ;  /* 0x0000000110107890 */ /* 0x000fe4000fffe0ff */
[----:B------:R-:W-:Y:S02]  /*1d20*/  UISETP.NE.AND UP0, UPT, UR8, 0x2, UPT ;  /* 0x000000020800788c */ /* 0x000fe4000bf05270 */
[----:B------:R-:W-:-:S07]  /*1d30*/  UISETP.NE.AND UP2, UPT, UR16, 0x1, UPT ;  /* 0x000000011000788c */ /* 0x000fce000bf45270 */
[----:B------:R-:W-:Y:S05]  /*1d40*/  BRA.U UP0, `(.L_x_29) ;  /* 0x0000000100047547 */ /* 0x000fea000b800000 */
[----:B------:R-:W-:Y:S05]  /*1d50*/  BPT.TRAP 0x1 ;  /* 0x000000040000795c */ /* 0x000fea0000300000 */
.L_x_29:
[----:B------:R-:W-:Y:S04]  /*1d60*/  BSSY.RECONVERGENT B0, `(.L_x_30) ;  /* 0x0000003000007945 */ /* 0x000fe80003800200 */
[----:B------:R-:W-:Y:S05]  /*1d70*/  @!P4 BRA `(.L_x_31) ;  /* 0x000000000004c947 */ /* 0x000fea0003800000 */
[----:B------:R-:W-:Y:S05]  /*1d80*/  BPT.TRAP 0x1 ;  /* 0x000000040000795c */ /* 0x000fea0000300000 */
.L_x_31:
[----:B------:R-:W-:Y:S05]  /*1d90*/  BSYNC.RECONVERGENT B0 ;  /* 0x0000000000007941 */ /* 0x000fea0003800200 */
.L_x_30:
[----:B------:R-:W-:Y:S02]  /*1da0*/  UIADD3 UR23, UPT, UPT, UR17, 0x1, URZ ;  /* 0x0000000111177890 */ /* 0x000fe4000fffe0ff */
[----:B------:R-:W-:Y:S02]  /*1db0*/  UIADD3 UR28, UP1, UPT, UR14, 0x80, URZ ;  /* 0x000000800e1c7890 */ /* 0x000fe4000ff3e0ff */
[----:B------:R-:W-:Y:S02]  /*1dc0*/  UISETP.NE.AND UP0, UPT, UR23, 0x1a, UPT ;  /* 0x0000001a1700788c */ /* 0x000fe4000bf05270 */
[----:B------:R-:W-:Y:S02]  /*1dd0*/  ULOP3.LUT UR33, UR33, 0xfefffff8, URZ, 0xc0, !UPT ;  /* 0xfefffff821217892 */ /* 0x000fe4000f8ec0ff */
[----:B------:R-:W-:Y:S02]  /*1de0*/  USEL UR9, URZ, 0x1, UP0 ;  /* 0x00000001ff097887 */ /* 0x000fe40008000000 */
[----:B------:R-:W-:-:S02]  /*1df0*/  USEL UR23, UR23, URZ, UP0 ;  /* 0x000000ff17177287 */ /* 0x000fc40008000000 */
[----:B------:R-:W-:Y:S02]  /*1e00*/  UIADD3 UR26, UP0, UPT, UR14, 0x180, URZ ;  /* 0x000001800e1a7890 */ /* 0x000fe4000ff1e0ff */
[----:B------:R-:W-:Y:S01]  /*1e10*/  ULEA UR8, UR23, UR6, 0x3 ;  /* 0x0000000617087291 */ /* 0x000fe2000f8e18ff */
[----:B------:R-:W-:Y:S01]  /*1e20*/  LOP3.LUT R15, R15, UR9, RZ, 0x3c, !PT ;  /* 0x000000090f0f7c12 */ /* 0x000fe2000f8e3cff */
[----:B------:R-:W-:Y:S02]  /*1e30*/  UIADD3.X UR29, UPT, UPT, URZ, UR15, URZ, UP1, !UPT ;  /* 0x0000000fff1d7290 */ /* 0x000fe40008ffe4ff */
[----:B------:R-:W-:Y:S01]  /*1e40*/  UIADD3.X UR27, UPT, UPT, URZ, UR15, URZ, UP0, !UPT ;  /* 0x0000000fff1b7290 */ /* 0x000fe200087fe4ff */
[----:B-1----:R-:W-:Y:S01]  /*1e50*/  SHF.L.U32 R2, R15, 0x1f, RZ ;  /* 0x0000001f0f027819 */ /* 0x002fe200000006ff */
[----:B------:R-:W-:Y:S01]  /*1e60*/  UMOV UR18, 0x0 ;  /* 0x0000000000127882 */ /* 0x000fe20000000000 */
[----:B------:R-:W-:Y:S01]  /*1e70*/  UMOV UR19, 0x10000000 ;  /* 0x1000000000137882 */ /* 0x000fe20000000000 */
[----:B------:R-:W-:Y:S01]  /*1e80*/  UMOV UR10, UR34 ;  /* 0x00000022000a7c82 */ /* 0x000fe20008000000 */
[----:B------:R4:W1:Y:S01]  /*1e90*/  SYNCS.PHASECHK.TRANS64.TRYWAIT P0, [UR8+0xd0], R2 ;  /* 0x0000d002ff0075a7 */ /* 0x0008620008001108 */
[----:B------:R-:W-:Y:S01]  /*1ea0*/  ULEA UR8, UR17, UR6, 0xc ;  /* 0x0000000611087291 */ /* 0x000fe2000f8e60ff */
[----:B------:R-:W-:Y:S01]  /*1eb0*/  UMOV UR12, UR36 ;  /* 0x00000024000c7c82 */ /* 0x000fe20008000000 */
[----:B------:R-:W-:-:S02]  /*1ec0*/  UMOV UR9, UR33 ;  /* 0x0000002100097c82 */ /* 0x000fc40008000000 */
[----:B------:R-:W-:Y:S02]  /*1ed0*/  UIADD3 UR32, UPT, UPT, UR8, 0x4400, URZ ;  /* 0x0000440008207890 */ /* 0x000fe4000fffe0ff */
[----:B------:R-:W-:Y:S01]  /*1ee0*/  UIADD3 UR8, UPT, UPT, UR8, 0x1e400, URZ ;  /* 0x0001e40008087890 */ /* 0x000fe2000fffe0ff */
[----:B------:R-:W-:Y:S01]  /*1ef0*/  UMOV UR25, UR13 ;  /* 0x0000000d00197c82 */ /* 0x000fe20008000000 */
[----:B------:R-:W-:-:S05]  /*1f00*/  UMOV UR17, UR23 ;  /* 0x0000001700117c82 */ /* 0x000fca0008000000 */
[----:B------:R2:W-:Y:S02]  /*1f10*/  UTMALDG.3D.2CTA [UR32], [UR28], desc[UR18] ;  /* 0x000012201c0075b4 */ /* 0x0005e40008211000 */
[----:B------:R4:W-:Y:S01]  /*1f20*/  UTMALDG.3D.2CTA [UR8], [UR26], desc[UR18] ;  /* 0x000012081a0075b4 */ /* 0x0009e20008211000 */
[----:B--2---:R-:W-:Y:S01]  /*1f30*/  UIADD3 UR34, UPT, UPT, UR34, 0x20, URZ ;  /* 0x0000002022227890 */ /* 0x004fe2000fffe0ff */
[----:B------:R-:W-:Y:S11]  /*1f40*/  BRA.U UP2, `(.L_x_32) ;  /* 0xfffffffd02507547 */ /* 0x000ff6000b83ffff */
.L_x_26:
[----:B----4-:R-:W-:Y:S01]  /*1f50*/  ULEA UR8, UR23, UR6, 0x3 ;  /* 0x0000000617087291 */ /* 0x010fe2000f8e18ff */
[----:B-1----:R-:W-:Y:S01]  /*1f60*/  SHF.L.U32 R2, R15, 0x1f, RZ ;  /* 0x0000001f0f027819 */ /* 0x002fe200000006ff */
[----:B------:R-:W-:Y:S01]  /*1f70*/  @!P1 SYNCS.ARRIVE.TRANS64.A1T0 RZ, [UR6+0x1e8], RZ ;  /* 0x0001e8ffffff99a7 */ /* 0x000fe20008100006 */
[----:B------:R-:W-:-:S06]  /*1f80*/  UISETP.GT.AND UP0, UPT, UR7, UR5, UPT ;  /* 0x000000050700728c */ /* 0x000fcc000bf04270 */
[----:B--2---:R1:W2:Y:S03]  /*1f90*/  SYNCS.PHASECHK.TRANS64.TRYWAIT P0, [UR8+0xd0], R2 ;  /* 0x0000d002ff0075a7 */ /* 0x0042a60008001108 */
[----:B------:R-:W-:Y:S05]  /*1fa0*/  BRA.U !UP0, `(.L_x_33) ;  /* 0x0000000108bc7547 */ /* 0x000fea000b800000 */
[----:B------:R-:W-:Y:S01]  /*1fb0*/  UIADD3 UR26, UPT, UPT, UR24, UR25, URZ ;  /* 0x00000019181a7290 */ /* 0x000fe2000fffe0ff */
[----:B------:R-:W-:-:S11]  /*1fc0*/  UMOV UR27, UR23 ;  /* 0x00000017001b7c82 */ /* 0x000fd60008000000 */
.L_x_39:
[----:B------:R-:W-:Y:S01]  /*1fd0*/  ULEA UR17, UR27, UR6, 0x3 ;  /* 0x000000061b117291 */ /* 0x000fe2000f8e18ff */
[----:B--2---:R-:W-:Y:S01]  /*1fe0*/  @P5 MOV R3, 0x4000 ;  /* 0x0000400000035802 */ /* 0x004fe20000000f00 */
[----:B-12---:R-:W-:Y:S10]  /*1ff0*/  @P0 BRA `(.L_x_34) ;  /* 0x00000000000c0947 */ /* 0x006ff40003800000 */
[----:B------:R-:W-:-:S04]  /*2000*/  SHF.L.U32 R5, R15, 0x1f, RZ ;  /* 0x0000001f0f057819 */ /* 0x000fc800000006ff */
[----:B------:R-:W2:Y:S02]  /*2010*/  SYNCS.PHASECHK.TRANS64.TRYWAIT P0, [UR17+0xd0], R5 ;  /* 0x0000d005ff0075a7 */ /* 0x000ea40008001111 */
[----:B--2---:R-:W-:Y:S05]  /*2020*/  @!P0 BRA `(.L_x_35) ;  /* 0x0000007400c08947 */ /* 0x004fea0003800000 */
.L_x_34:
[----:B------:R2:W-:Y:S01]  /*2030*/  @P5 SYNCS.ARRIVE.TRANS64 RZ, [UR17], R3 ;  /* 0x00000003ffff59a7 */ /* 0x0005e20008000011 */
[----:B------:R-:W-:-:S04]  /*2040*/  ULOP3.LUT UR8, UR22, 0x2, URZ, 0xfc, !UPT ;  /* 0x0000000216087892 */ /* 0x000fc8000f8efcff */
[----:B------:R-:W-:-:S09]  /*2050*/  UISETP.NE.AND UP0, UPT, UR8, 0x2, UPT ;  /* 0x000000020800788c */ /* 0x000fd2000bf05270 */
[----:B------:R-:W-:Y:S05]  /*2060*/  BRA.U UP0, `(.L_x_36) ;  /* 0x0000000100047547 */ /* 0x000fea000b800000 */
[----:B------:R-:W-:Y:S05]  /*2070*/  BPT.TRAP 0x1 ;  /* 0x000000040000795c */ /* 0x000fea0000300000 */
.L_x_36:
[----:B------:R-:W-:Y:S04]  /*2080*/  BSSY.RECONVERGENT B0, `(.L_x_37) ;  /* 0x0000003000007945 */ /* 0x000fe80003800200 */
[----:B------:R-:W-:Y:S05]  /*2090*/  @!P4 BRA `(.L_x_38) ;  /* 0x000000000004c947 */ /* 0x000fea0003800000 */
[----:B------:R-:W-:Y:S05]  /*20a0*/  BPT.TRAP 0x1 ;  /* 0x000000040000795c */ /* 0x000fea0000300000 */
.L_x_38:
[----:B------:R-:W-:Y:S05]  /*20b0*/  BSYNC.RECONVERGENT B0 ;  /* 0x0000000000007941 */ /* 0x000fea0003800200 */
.L_x_37:
[----:B------:R-:W-:Y:S02]  /*20c0*/  UIADD3 UR23, UPT, UPT, UR27, 0x1, URZ ;  /* 0x000000011b177890 */ /* 0x000fe4000fffe0ff */
[----:B------:R-:W-:Y:S02]  /*20d0*/  UIADD3 UR32, UP1, UPT, UR14, 0x80, URZ ;  /* 0x000000800e207890 */ /* 0x000fe4000ff3e0ff */
[----:B------:R-:W-:Y:S02]  /*20e0*/  UISETP.NE.AND UP0, UPT, UR23, 0x1a, UPT ;  /* 0x0000001a1700788c */ /* 0x000fe4000bf05270 */
[----:B------:R-:W-:Y:S02]  /*20f0*/  USHF.L.U32 UR18, UR25, 0x5, URZ ;  /* 0x0000000519127899 */ /* 0x000fe400080006ff */
[----:B------:R-:W-:Y:S02]  /*2100*/  USEL UR9, URZ, 0x1, UP0 ;  /* 0x00000001ff097887 */ /* 0x000fe40008000000 */
[----:B------:R-:W-:-:S02]  /*2110*/  USEL UR23, UR23, URZ, UP0 ;  /* 0x000000ff17177287 */ /* 0x000fc40008000000 */
[----:B------:R-:W-:Y:S02]  /*2120*/  UIADD3 UR30, UP0, UPT, UR14, 0x180, URZ ;  /* 0x000001800e1e7890 */ /* 0x000fe4000ff1e0ff */
[----:B------:R-:W-:Y:S01]  /*2130*/  ULEA UR8, UR23, UR6, 0x3 ;  /* 0x0000000617087291 */ /* 0x000fe2000f8e18ff */
[----:B------:R-:W-:Y:S01]  /*2140*/  LOP3.LUT R15, R15, UR9, RZ, 0x3c, !PT ;  /* 0x000000090f0f7c12 */ /* 0x000fe2000f8e3cff */
[----:B------:R-:W-:Y:S02]  /*2150*/  ULOP3.LUT UR17, UR17, 0xfefffff8, URZ, 0xc0, !UPT ;  /* 0xfefffff811117892 */ /* 0x000fe4000f8ec0ff */
[----:B------:R-:W-:Y:S01]  /*2160*/  UIADD3.X UR33, UPT, UPT, URZ, UR15, URZ, UP1, !UPT ;  /* 0x0000000fff217290 */ /* 0x000fe20008ffe4ff */
[----:B-1----:R-:W-:Y:S01]  /*2170*/  SHF.L.U32 R2, R15, 0x1f, RZ ;  /* 0x0000001f0f027819 */ /* 0x002fe200000006ff */
[----:B------:R-:W-:Y:S01]  /*2180*/  UIADD3.X UR31, UPT, UPT, URZ, UR15, URZ, UP0, !UPT ;  /* 0x0000000fff1f7290 */ /* 0x000fe200087fe4ff */
[----:B------:R-:W-:Y:S02]  /*2190*/  UMOV UR28, 0x0 ;  /* 0x00000000001c7882 */ /* 0x000fe40000000000 */
[----:B------:R4:W1:Y:S01]  /*21a0*/  SYNCS.PHASECHK.TRANS64.TRYWAIT P0, [UR8+0xd0], R2 ;  /* 0x0000d002ff0075a7 */ /* 0x0008620008001108 */
[----:B------:R-:W-:Y:S01]  /*21b0*/  ULEA UR8, UR27, UR6, 0xc ;  /* 0x000000061b087291 */ /* 0x000fe2000f8e60ff */
[----:B------:R-:W-:Y:S01]  /*21c0*/  UMOV UR29, 0x10000000 ;  /* 0x10000000001d7882 */ /* 0x000fe20000000000 */
[----:B------:R-:W-:-:S02]  /*21d0*/  UMOV UR19, UR35 ;  /* 0x0000002300137c82 */ /* 0x000fc40008000000 */
[----:B------:R-:W-:Y:S02]  /*21e0*/  UIADD3 UR16, UPT, UPT, UR8, 0x4400, URZ ;  /* 0x0000440008107890 */ /* 0x000fe4000fffe0ff */
[----:B------:R-:W-:Y:S01]  /*21f0*/  UIADD3 UR8, UPT, UPT, UR8, 0x1e400, URZ ;  /* 0x0001e40008087890 */ /* 0x000fe2000fffe0ff */
[----:B------:R-:W-:Y:S01]  /*2200*/  UMOV UR20, UR36 ;  /* 0x0000002400147c82 */ /* 0x000fe20008000000 */
[----:B------:R-:W-:Y:S01]  /*2210*/  UMOV UR12, UR36 ;  /* 0x00000024000c7c82 */ /* 0x000fe20008000000 */
[----:B------:R-:W-:Y:S01]  /*2220*/  UMOV UR9, UR17 ;  /* 0x0000001100097c82 */ /* 0x000fe20008000000 */
[----:B------:R-:W-:Y:S01]  /*2230*/  UMOV UR10, UR18 ;  /* 0x00000012000a7c82 */ /* 0x000fe20008000000 */
[----:B------:R-:W-:Y:S02]  /*2240*/  UIADD3 UR25, UPT, UPT, UR25, 0x1, URZ ;  /* 0x0000000119197890 */ /* 0x000fe4000fffe0ff */
[----:B------:R4:W-:Y:S01]  /*2250*/  UTMALDG.3D.2CTA [UR16], [UR32], desc[UR28] ;  /* 0x00001c10200075b4 */ /* 0x0009e20008211000 */
[----:B------:R-:W-:Y:S01]  /*2260*/  UMOV UR27, UR23 ;  /* 0x00000017001b7c82 */ /* 0x000fe20008000000 */
[----:B------:R-:W-:Y:S01]  /*2270*/  UISETP.NE.AND UP0, UPT, UR25, UR26, UPT ;  /* 0x0000001a1900728c */ /* 0x000fe2000bf05270 */
[----:B------:R4:W-:Y:S08]  /*2280*/  UTMALDG.3D.2CTA [UR8], [UR30], desc[UR28] ;  /* 0x00001c081e0075b4 */ /* 0x0009f00008211000 */
[----:B----4-:R-:W-:Y:S05]  /*2290*/  BRA.U UP0, `(.L_x_39) ;  /* 0xfffffffd004c7547 */ /* 0x010fea000b83ffff */
.L_x_33:
[----:B-1----:R-:W-:Y:S01]  /*22a0*/  LEA R2, R14, UR6, 0x3 ;  /* 0x000000060e027c11 */ /* 0x002fe2000f8e18ff */
[----:B------:R-:W-:Y:S01]  /*22b0*/  NOP ;  /* 0x0000000000007918 */ /* 0x000fe20000000000 */
[----:B--2---:R-:W-:Y:S02]  /*22c0*/  SHF.L.U32 R3, R12, 0x1f, RZ ;  /* 0x0000001f0c037819 */ /* 0x004fe400000006ff */
[----:B------:R-:W-:Y:S02]  /*22d0*/  LEA R4, R14, UR6, 0x4 ;  /* 0x000000060e047c11 */ /* 0x000fe4000f8e20ff */
[----:B------:R-:W1:Y:S02]  /*22e0*/  SYNCS.PHASECHK.TRANS64.TRYWAIT P0, [R2+URZ+0x1f0], R3 ;  /* 0x0001f003020075a7 */ /* 0x000e6400080011ff */
[----:B-1----:R-:W-:Y:S05]  /*22f0*/  @!P0 BRA `(.L_x_40) ;  /* 0x0000007400248947 */ /* 0x002fea0003800000 */
.L_x_175:
[----:B------:R-:W2:Y:S01]  /*2300*/  LDS.128 R4, [R4+0x280] ;  /* 0x0002800004047984 */ /* 0x000ea20000000c00 */
[----:B------:R-:W-:Y:S01]  /*2310*/  ISETP.GE.AND P0, PT, R26, 0x1, PT ;  /* 0x000000011a00780c */ /* 0x000fe20003f06270 */
[----:B-1----:R-:W-:Y:S01]  /*2320*/  VIADD R2, R2, 0x200 ;  /* 0x0000020002027836 */ /* 0x002fe20000000000 */
[----:B------:R-:W-:Y:S01]  /*2330*/  @!PT LDS RZ, [RZ] ;  /* 0x00000000fffff984 */ /* 0x000fe20000000800 */
[----:B------:R-:W-:Y:S01]  /*2340*/  @!PT LDS RZ, [RZ] ;  /* 0x00000000fffff984 */ /* 0x000fe20000000800 */
[----:B------:R-:W-:Y:S01]  /*2350*/  @!PT LDS RZ, [RZ] ;  /* 0x00000000fffff984 */ /* 0x000fe20000000800 */
[----:B------:R-:W-:Y:S01]  /*2360*/  @!PT LDS RZ, [RZ] ;  /* 0x00000000fffff984 */ /* 0x000fe20000000800 */
[----:B------:R1:W-:Y:S06]  /*2370*/  MEMBAR.ALL.CTA ;  /* 0x0000000000007992 */ /* 0x0003ec0000008000 */
[----:B-1----:R-:W1:Y:S01]  /*2380*/  FENCE.VIEW.ASYNC.S ;  /* 0x00000000000073c6 */ /* 0x002e620000000000 */
[----:B------:R-:W-:-:S04]  /*2390*/  PRMT R2, RZ, 0x654, R2 ;  /* 0x00000654ff027816 */ /* 0x000fc80000000002 */
[----:B-1----:R1:W-:Y:S01]  /*23a0*/  SYNCS.ARRIVE.TRANS64.RED.A1T0 RZ, [R2+URZ], RZ ;  /* 0x000000ff02ff79a7 */ /* 0x0023e200081004ff */
[----:B--2---:R-:W-:-:S13]  /*23b0*/  LOP3.LUT P2, RZ, R6, 0x1, RZ, 0xc0, !PT ;  /* 0x0000000106ff7812 */ /* 0x004fda000784c0ff */
[----:B------:R-:W-:Y:S01]  /*23c0*/  @P2 SHF.R.U32.HI R3, RZ, 0x10, R5 ;  /* 0x00000010ff032819 */ /* 0x000fe20000011605 */
[----:B------:R-:W-:Y:S01]  /*23d0*/  VOTEU.ANY UP0, P2 ;  /* 0x0000000000ff7886 */ /* 0x000fe20001000100 */
[----:B------:R-:W-:Y:S02]  /*23e0*/  @P2 MOV R13, R4 ;  /* 0x00000004000d2202 */ /* 0x000fe40000000f00 */
[----:B------:R-:W-:Y:S02]  /*23f0*/  @P2 R2UR.BROADCAST UR8, R3 ;  /* 0x00000000030822ca */ /* 0x000fe400008e0000 */
[----:B------:R-:W-:-:S11]  /*2400*/  @P2 LOP3.LUT R11, R5, 0xffff, RZ, 0xc0, !PT ;  /* 0x0000ffff050b2812 */ /* 0x000fd600078ec0ff */
[----:B------:R-:W-:Y:S01]  /*2410*/  @UP0 UMOV UR36, UR8 ;  /* 0x0000000800240c82 */ /* 0x000fe20008000000 */
[----:B-1----:R-:W-:Y:S05]  /*2420*/  @!P0 BRA `(.L_x_41) ;  /* 0x0000000000b88947 */ /* 0x002fea0003800000 */
[----:B------:R-:W3:Y:S01]  /*2430*/  LDC.64 R4, c[0x0][0xb18] ;  /* 0x0002c600ff047b82 */ /* 0x000ee20000000a00 */
[----:B------:R-:W-:-:S07]  /*2440*/  ISETP.NE.AND P3, PT, R26, 0x1, PT ;  /* 0x000000011a00780c */ /* 0x000fce0003f65270 */
[----:B------:R-:W1:Y:S08]  /*2450*/  LDC.64 R6, c[0x0][0xb10] ;  /* 0x0002c400ff067b82 */ /* 0x000e700000000a00 */
[----:B------:R-:W2:Y:S08]  /*2460*/  LDC R17, c[0x0][0xb20] ;  /* 0x0002c800ff117b82 */ /* 0x000eb00000000800 */
[----:B------:R-:W4:Y:S01]  /*2470*/  LDC R18, c[0x0][0xb0c] ;  /* 0x0002c300ff127b82 */ /* 0x000f220000000800 */
[----:B---3--:R-:W-:Y:S01]  /*2480*/  IMAD.HI.U32 R22, R0, R5, RZ ;  /* 0x0000000500167227 */ /* 0x008fe200078e00ff */
[----:B------:R-:W-:-:S06]  /*2490*/  ISETP.NE.AND P0, PT, R4, 0x1, PT ;  /* 0x000000010400780c */ /* 0x000fcc0003f05270 */
[----:B------:R-:W3:Y:S01]  /*24a0*/  LDC.64 R2, c[0x0][0xb28] ;  /* 0x0002ca00ff027b82 */ /* 0x000ee20000000a00 */
[----:B-1----:R-:W-:-:S04]  /*24b0*/  IMAD.HI.U32 R20, R9, R6, RZ ;  /* 0x0000000609147227 */ /* 0x002fc800078e00ff */
[----:B------:R-:W-:Y:S01]  /*24c0*/  IMAD.HI.U32 R24, R13, R6, RZ ;  /* 0x000000060d187227 */ /* 0x000fe200078e00ff */
[----:B------:R-:W-:Y:S02]  /*24d0*/  SHF.R.U32.HI R20, RZ, R7, R20 ;  /* 0x00000007ff147219 */ /* 0x000fe40000011614 */
[----:B--2---:R-:W-:Y:S01]  /*24e0*/  SHF.R.U32.HI R19, RZ, R17, R22 ;  /* 0x00000011ff137219 */ /* 0x004fe20000011616 */
[----:B------:R-:W-:Y:S01]  /*24f0*/  IMAD.HI.U32 R22, R11, R5, RZ ;  /* 0x000000050b167227 */ /* 0x000fe200078e00ff */
[----:B------:R-:W-:Y:S02]  /*2500*/  SHF.R.U32.HI R24, RZ, R7, R24 ;  /* 0x00000007ff187219 */ /* 0x000fe40000011618 */
[----:B------:R-:W-:Y:S02]  /*2510*/  SEL R19, R0, R19, !P0 ;  /* 0x0000001300137207 */ /* 0x000fe40004000000 */
[----:B------:R-:W-:Y:S02]  /*2520*/  SHF.R.U32.HI R22, RZ, R17, R22 ;  /* 0x00000011ff167219 */ /* 0x000fe40000011616 */
[----:B----4-:R-:W-:-:S02]  /*2530*/  ISETP.NE.AND P1, PT, R18, 0x1, PT ;  /* 0x000000011200780c */ /* 0x010fc40003f25270 */
[----:B------:R-:W-:Y:S02]  /*2540*/  SEL R5, R11, R22, !P0 ;  /* 0x000000160b057207 */ /* 0x000fe40004000000 */
[----:B------:R-:W-:Y:S02]  /*2550*/  SEL R21, R9, R20, !P1 ;  /* 0x0000001409157207 */ /* 0x000fe40004800000 */
[----:B------:R-:W-:Y:S01]  /*2560*/  SEL R7, R13, R24, !P1 ;  /* 0x000000180d077207 */ /* 0x000fe20004800000 */
[----:B---3--:R-:W-:Y:S01]  /*2570*/  IMAD.HI.U32 R20, R19, R2, RZ ;  /* 0x0000000213147227 */ /* 0x008fe200078e00ff */
[----:B------:R-:W-:-:S03]  /*2580*/  IADD3 R17, PT, PT, -R5, RZ, RZ ;  /* 0x000000ff05117210 */ /* 0x000fc60007ffe1ff */
        /* <DEDUP_REMOVED lines=11> */
[----:B------:R-:W-:-:S04]  /*2640*/  @!P0 IMAD.HI.U32 R20, R7, R2, RZ ;  /* 0x0000000207148227 */ /* 0x000fc800078e00ff */
[----:B------:R-:W-:Y:S01]  /*2650*/  IMAD.MOV R2, RZ, RZ, -R6 ;  /* 0x000000ffff027224 */ /* 0x000fe200078e0a06 */
[----:B------:R-:W-:-:S03]  /*2660*/  @!P0 SHF.R.U32.HI R20, RZ, R3, R20 ;  /* 0x00000003ff148219 */ /* 0x000fc60000011614 */
[----:B------:R-:W-:Y:S01]  /*2670*/  IMAD R2, R26, R2, R5 ;  /* 0x000000021a027224 */ /* 0x000fe200078e0205 */
        /* <DEDUP_REMOVED lines=9> */
.L_x_41:
[----:B------:R-:W1:Y:S02]  /*2710*/  LDCU UR8, c[0x0][0xb30] ;  /* 0x00016600ff0877ac */ /* 0x000e640008000800 */
[----:B-1----:R-:W-:-:S09]  /*2720*/  UISETP.NE.AND UP0, UPT, UR8, 0x1, UPT ;  /* 0x000000010800788c */ /* 0x002fd2000bf05270 */
[----:B------:R-:W-:Y:S05]  /*2730*/  BRA.U UP0, `(.L_x_42) ;  /* 0x0000000100407547 */ /* 0x000fea000b800000 */
[----:B------:R-:W1:Y:S08]  /*2740*/  LDC.64 R4, c[0x0][0xb10] ;  /* 0x0002c400ff047b82 */ /* 0x000e700000000a00 */
[----:B------:R-:W2:Y:S08]  /*2750*/  LDC.64 R2, c[0x0][0xb18] ;  /* 0x0002c600ff027b82 */ /* 0x000eb00000000a00 */
[----:B------:R-:W4:Y:S08]  /*2760*/  LDC R6, c[0x0][0xb20] ;  /* 0x0002c800ff067b82 */ /* 0x000f300000000800 */
[----:B------:R-:W3:Y:S01]  /*2770*/  LDC R18, c[0x0][0xb0c] ;  /* 0x0002c300ff127b82 */ /* 0x000ee20000000800 */
[----:B-1----:R-:W-:-:S05]  /*2780*/  IMAD.HI.U32 R4, R13, R4, RZ ;  /* 0x000000040d047227 */ /* 0x002fca00078e00ff */
[----:B------:R-:W-:Y:S01]  /*2790*/  SHF.R.U32.HI R4, RZ, R5, R4 ;  /* 0x00000005ff047219 */ /* 0x000fe20000011604 */
[----:B--2---:R-:W-:Y:S01]  /*27a0*/  IMAD.HI.U32 R3, R11, R3, RZ ;  /* 0x000000030b037227 */ /* 0x004fe200078e00ff */
[----:B------:R-:W-:-:S04]  /*27b0*/  ISETP.NE.AND P0, PT, R2, 0x1, PT ;  /* 0x000000010200780c */ /* 0x000fc80003f05270 */
[----:B----4-:R-:W-:-:S04]  /*27c0*/  SHF.R.U32.HI R6, RZ, R6, R3 ;  /* 0x00000006ff067219 */ /* 0x010fc80000011603 */
[----:B------:R-:W-:Y:S02]  /*27d0*/  SEL R3, R11, R6, !P0 ;  /* 0x000000060b037207 */ /* 0x000fe40004000000 */
[----:B---3--:R-:W-:-:S04]  /*27e0*/  ISETP.NE.AND P1, PT, R18, 0x1, PT ;  /* 0x000000011200780c */ /* 0x008fc80003f25270 */
[----:B------:R-:W-:-:S05]  /*27f0*/  SEL R4, R13, R4, !P1 ;  /* 0x000000040d047207 */ /* 0x000fca0004800000 */
[----:B------:R-:W-:Y:S02]  /*2800*/  IMAD.IADD R5, R3, 0x1, -R4 ;  /* 0x0000000103057824 */ /* 0x000fe400078e0a04 */
[----:B------:R-:W-:Y:S02]  /*2810*/  IMAD.IADD R3, R4, 0x1, -R3 ;  /* 0x0000000104037824 */ /* 0x000fe400078e0a03 */
[----:B------:R-:W-:Y:S02]  /*2820*/  IMAD R13, R5, R18, R13 ;  /* 0x00000012050d7224 */ /* 0x000fe400078e020d */
[----:B------:R-:W-:-:S07]  /*2830*/  IMAD R11, R3, R2, R11 ;  /* 0x00000002030b7224 */ /* 0x000fce00078e020b */
.L_x_42:
[----:B------:R-:W-:Y:S01]  /*2840*/  VIADD R14, R14, 0x1 ;  /* 0x000000010e0e7836 */ /* 0x000fe20000000000 */
[----:B------:R-:W-:Y:S01]  /*2850*/  PLOP3.LUT P1, PT, PT, PT, PT, 0x80, 0x8 ;  /* 0x000000000008781c */ /* 0x000fe20003f2f070 */
[----:B------:R-:W-:Y:S02]  /*2860*/  IMAD.IADD R21, R13, 0x1, R60 ;  /* 0x000000010d157824 */ /* 0x000fe400078e023c */
[----:B------:R-:W-:Y:S01]  /*2870*/  IMAD.IADD R20, R11, 0x1, R58 ;  /* 0x000000010b147824 */ /* 0x000fe200078e023a */
[----:B------:R-:W-:-:S04]  /*2880*/  ISETP.NE.AND P0, PT, R14, 0x2, PT ;  /* 0x000000020e00780c */ /* 0x000fc80003f05270 */
[----:B------:R-:W-:Y:S02]  /*2890*/  SEL R3, RZ, 0x1, P0 ;  /* 0x00000001ff037807 */ /* 0x000fe40000000000 */
[----:B------:R-:W-:Y:S02]  /*28a0*/  SEL R14, R14, RZ, P0 ;  /* 0x000000ff0e0e7207 */ /* 0x000fe40000000000 */
[----:B------:R-:W-:Y:S01]  /*28b0*/  LOP3.LUT R12, R12, R3, RZ, 0x3c, !PT ;  /* 0x000000030c0c7212 */ /* 0x000fe200078e3cff */
[----:B------:R-:W-:Y:S06]  /*28c0*/  @P2 BRA `(.L_x_43) ;  /* 0xfffffff000642947 */ /* 0x000fec000383ffff */
[----:B------:R-:W-:Y:S01]  /*28d0*/  UIADD3 UR6, UPT, UPT, UR6, 0xd0, URZ ;  /* 0x000000d006067890 */ /* 0x000fe2000fffe0ff */
[----:B------:R-:W-:-:S03]  /*28e0*/  SHF.L.U32 R3, R15, 0x1f, RZ ;  /* 0x0000001f0f037819 */ /* 0x000fc600000006ff */
[----:B------:R-:W-:-:S09]  /*28f0*/  ULEA UR4, UR23, UR6, 0x3 ;  /* 0x0000000617047291 */ /* 0x000fd2000f8e18ff */
[----:B------:R-:W1:Y:S02]  /*2900*/  SYNCS.PHASECHK.TRANS64.TRYWAIT P0, [UR4], R3 ;  /* 0x00000003ff0075a7 */ /* 0x000e640008001104 */
[----:B-1----:R-:W-:Y:S05]  /*2910*/  @!P0 BRA `(.L_x_44) ;  /* 0x0000006c00b08947 */ /* 0x002fea0003800000 */
.L_x_177:
[----:B------:R-:W-:-:S04]  /*2920*/  UIADD3 UR5, UPT, UPT, UR23, 0x1, URZ ;  /* 0x0000000117057890 */ /* 0x000fc8000fffe0ff */
[----:B------:R-:W-:-:S04]  /*2930*/  UISETP.NE.AND UP0, UPT, UR5, 0x1a, UPT ;  /* 0x0000001a0500788c */ /* 0x000fc8000bf05270 */
[----:B------:R-:W-:Y:S02]  /*2940*/  USEL UR7, URZ, 0x1, UP0 ;  /* 0x00000001ff077887 */ /* 0x000fe40008000000 */
[----:B------:R-:W-:-:S04]  /*2950*/  USEL UR5, UR5, URZ, UP0 ;  /* 0x000000ff05057287 */ /* 0x000fc80008000000 */
[----:B------:R-:W-:Y:S01]  /*2960*/  ULEA UR4, UR5, UR6, 0x3 ;  /* 0x0000000605047291 */ /* 0x000fe2000f8e18ff */
[----:B------:R-:W-:-:S04]  /*2970*/  LOP3.LUT R2, R15, UR7, RZ, 0x3c, !PT ;  /* 0x000000070f027c12 */ /* 0x000fc8000f8e3cff */
[----:B-1----:R-:W-:-:S04]  /*2980*/  SHF.L.U32 R3, R2, 0x1f, RZ ;  /* 0x0000001f02037819 */ /* 0x002fc800000006ff */
[----:B------:R-:W1:Y:S02]  /*2990*/  SYNCS.PHASECHK.TRANS64.TRYWAIT P0, [UR4], R3 ;  /* 0x00000003ff0075a7 */ /* 0x000e640008001104 */
[----:B-1----:R-:W-:Y:S05]  /*29a0*/  @!P0 BRA `(.L_x_45) ;  /* 0x0000006c00a48947 */ /* 0x002fea0003800000 */
.L_x_179:
        /* <DEDUP_REMOVED lines=9> */
.L_x_181:
        /* <DEDUP_REMOVED lines=9> */
.L_x_183:
        /* <DEDUP_REMOVED lines=9> */
.L_x_185:
        /* <DEDUP_REMOVED lines=9> */
.L_x_187:
        /* <DEDUP_REMOVED lines=9> */
.L_x_189:
        /* <DEDUP_REMOVED lines=9> */
.L_x_191:
        /* <DEDUP_REMOVED lines=9> */
.L_x_193:
        /* <DEDUP_REMOVED lines=9> */
.L_x_195:
        /* <DEDUP_REMOVED lines=9> */
.L_x_197:
        /* <DEDUP_REMOVED lines=9> */
.L_x_199:
        /* <DEDUP_REMOVED lines=9> */
.L_x_201:
        /* <DEDUP_REMOVED lines=9> */
.L_x_203:
        /* <DEDUP_REMOVED lines=9> */
.L_x_205:
        /* <DEDUP_REMOVED lines=9> */
.L_x_207:
        /* <DEDUP_REMOVED lines=9> */
.L_x_209:
        /* <DEDUP_REMOVED lines=9> */
.L_x_211:
        /* <DEDUP_REMOVED lines=9> */
.L_x_213:
        /* <DEDUP_REMOVED lines=9> */
.L_x_215:
        /* <DEDUP_REMOVED lines=9> */
.L_x_217:
        /* <DEDUP_REMOVED lines=9> */
.L_x_219:
        /* <DEDUP_REMOVED lines=9> */
.L_x_221:
        /* <DEDUP_REMOVED lines=9> */
.L_x_223:
        /* <DEDUP_REMOVED lines=9> */
.L_x_225:
[----:B------:R-:W-:-:S04]  /*36a0*/  UIADD3 UR5, UPT, UPT, UR5, 0x1, URZ ;  /* 0x0000000105057890 */ /* 0x000fc8000fffe0ff */
[----:B------:R-:W-:-:S04]  /*36b0*/  UISETP.NE.AND UP0, UPT, UR5, 0x1a, UPT ;  /* 0x0000001a0500788c */ /* 0x000fc8000bf05270 */
[----:B------:R-:W-:Y:S02]  /*36c0*/  USEL UR4, URZ, 0x1, UP0 ;  /* 0x00000001ff047887 */ /* 0x000fe40008000000 */
[----:B------:R-:W-:-:S04]  /*36d0*/  USEL UR5, UR5, URZ, UP0 ;  /* 0x000000ff05057287 */ /* 0x000fc80008000000 */
[----:B------:R-:W-:Y:S01]  /*36e0*/  ULEA UR5, UR5, UR6, 0x3 ;  /* 0x0000000605057291 */ /* 0x000fe2000f8e18ff */
[----:B-1----:R-:W-:-:S04]  /*36f0*/  LOP3.LUT R3, R2, UR4, RZ, 0x3c, !PT ;  /* 0x0000000402037c12 */ /* 0x002fc8000f8e3cff */
[----:B------:R-:W-:Y:S01]  /*3700*/  SHF.L.U32 R3, R3, 0x1f, RZ ;  /* 0x0000001f03037819 */ /* 0x000fe200000006ff */
[----:B---3--:R-:W-:-:S07]  /*3710*/  IMAD.U32 R0, RZ, RZ, UR5 ;  /* 0x00000005ff007e24 */ /* 0x008fce000f8e00ff */
.L_x_69:
[----:B-1----:R1:W2:Y:S02]  /*3720*/  SYNCS.PHASECHK.TRANS64.TRYWAIT P0, [R0+URZ], R3 ;  /* 0x00000003000075a7 */ /* 0x0022a400080011ff */
[----:B--2---:R-:W-:Y:S05]  /*3730*/  @!P0 NANOSLEEP.SYNCS 0x989680 ;  /* 0x009896800000895d */ /* 0x004fea0003900000 */
[----:B------:R-:W2:Y:S02]  /*3740*/  @!P0 SYNCS.PHASECHK.TRANS64 P0, [R0+URZ], R3 ;  /* 0x00000003000085a7 */ /* 0x000ea400080010ff */
[----:B--2---:R-:W-:Y:S05]  /*3750*/  @P0 EXIT ;  /* 0x000000000000094d */ /* 0x004fea0003800000 */
[----:B------:R-:W-:Y:S05]  /*3760*/  BRA `(.L_x_69) ;  /* 0xfffffffc00ec7947 */ /* 0x000fea000383ffff */
.L_x_23:
[----:B------:R-:W-:-:S04]  /*3770*/  UISETP.NE.AND UP1, UPT, UR37, URZ, UPT ;  /* 0x000000ff2500728c */ /* 0x000fc8000bf25270 */
[----:B------:R-:W-:-:S09]  /*3780*/  UISETP.NE.OR UP1, UPT, UR10, 0x1, UP1 ;  /* 0x000000010a00788c */ /* 0x000fd20008f25670 */
[----:B------:R-:W-:Y:S05]  /*3790*/  BRA.U UP1, `(.L_x_70) ;  /* 0x00000005014c7547 */ /* 0x000fea000b800000 */
[----:B------:R-:W-:Y:S01]  /*37a0*/  HFMA2 R11, -RZ, RZ, 0, 0 ;  /* 0x00000000ff0b7431 */ /* 0x000fe200000001ff */
[----:B------:R-:W-:Y:S01]  /*37b0*/  ISETP.GE.U32.AND P2, PT, R10, 0x2, PT ;  /* 0x000000020a00780c */ /* 0x000fe20003f46070 */
[----:B------:R-:W-:Y:S01]  /*37c0*/  IMAD.MOV.U32 R12, RZ, RZ, 0x1 ;  /* 0x00000001ff0c7424 */ /* 0x000fe200078e00ff */
[----:B------:R-:W-:Y:S01]  /*37d0*/  CS2R R8, SRZ ;  /* 0x0000000000087805 */ /* 0x000fe2000001ff00 */
[----:B------:R-:W-:Y:S01]  /*37e0*/  IMAD.MOV.U32 R3, RZ, RZ, RZ ;  /* 0x000000ffff037224 */ /* 0x000fe200078e00ff */
[----:B------:R-:W-:Y:S01]  /*37f0*/  UMOV UR4, 0x400 ;  /* 0x0000040000047882 */ /* 0x000fe20000000000 */
[----:B------:R-:W-:Y:S01]  /*3800*/  UMOV UR6, URZ ;  /* 0x000000ff00067c82 */ /* 0x000fe20008000000 */
[----:B------:R-:W-:-:S12]  /*3810*/  ULEA UR37, UR37, UR4, 0x18 ;  /* 0x0000000425257291 */ /* 0x000fd8000f8ec0ff */
.L_x_74:
[----:B------:R-:W-:Y:S02]  /*3820*/  LEA R0, R3, UR37, 0x3 ;  /* 0x0000002503007c11 */ /* 0x000fe4000f8e18ff */
[----:B------:R-:W-:-:S03]  /*3830*/  SHF.L.U32 R5, R8, 0x1f, RZ ;  /* 0x0000001f08057819 */ /* 0x000fc600000006ff */
[----:B------:R-:W-:Y:S01]  /*3840*/  VIADD R4, R0, 0x260 ;  /* 0x0000026000047836 */ /* 0x000fe20000000000 */
[----:B------:R-:W1:Y:S02]  /*3850*/  SYNCS.PHASECHK.TRANS64.TRYWAIT P0, [R0+URZ+0x250], R5 ;  /* 0x00025005000075a7 */ /* 0x000e6400080011ff */
[----:B-1----:R-:W-:Y:S05]  /*3860*/  @!P0 BRA `(.L_x_71) ;  /* 0x0000006800348947 */ /* 0x002fea0003800000 */
.L_x_226:
[----:B------:R-:W-:Y:S01]  /*3870*/  ULEA UR5, UR6, UR37, 0x3 ;  /* 0x0000002506057291 */ /* 0x000fe2000f8e18ff */
[----:B------:R-:W-:Y:S01]  /*3880*/  PRMT R4, RZ, 0x654, R4 ;  /* 0x00000654ff047816 */ /* 0x000fe20000000004 */
[----:B-1----:R-:W-:Y:S01]  /*3890*/  @!P2 IMAD.MOV.U32 R5, RZ, RZ, 0x10 ;  /* 0x00000010ff05a424 */ /* 0x002fe200078e00ff */
[----:B------:R-:W-:Y:S01]  /*38a0*/  SHF.L.U32 R7, R12, 0x1f, RZ ;  /* 0x0000001f0c077819 */ /* 0x000fe200000006ff */
[----:B------:R-:W-:Y:S01]  /*38b0*/  UIADD3 UR4, UPT, UPT, UR5, 0x1f0, URZ ;  /* 0x000001f005047890 */ /* 0x000fe2000fffe0ff */
[----:B------:R1:W-:Y:S05]  /*38c0*/  SYNCS.ARRIVE.TRANS64.RED.A1T0 RZ, [R4+URZ], RZ ;  /* 0x000000ff04ff79a7 */ /* 0x0003ea00081004ff */
[----:B------:R-:W-:Y:S01]  /*38d0*/  IMAD.U32 R13, RZ, RZ, UR4 ;  /* 0x00000004ff0d7e24 */ /* 0x000fe2000f8e00ff */
[----:B------:R-:W2:Y:S04]  /*38e0*/  SYNCS.PHASECHK.TRANS64.TRYWAIT P0, [UR5+0x200], R7 ;  /* 0x00020007ff0075a7 */ /* 0x000ea80008001105 */
[----:B------:R-:W-:Y:S01]  /*38f0*/  PRMT R13, R10, 0x654, R13 ;  /* 0x000006540a0d7816 */ /* 0x000fe2000000000d */
[----:B-12---:R-:W-:Y:S06]  /*3900*/  @!P0 BRA `(.L_x_72) ;  /* 0x0000006800208947 */ /* 0x006fec0003800000 */
.L_x_228:
[----:B------:R-:W-:Y:S01]  /*3910*/  ULEA UR4, UR6, UR37, 0x4 ;  /* 0x0000002506047291 */ /* 0x000fe2000f8e20ff */
[----:B------:R-:W-:Y:S01]  /*3920*/  SEL R2, R13, R2, !P2 ;  /* 0x000000020d027207 */ /* 0x000fe20005000000 */
[----:B------:R-:W-:Y:S01]  /*3930*/  UIADD3 UR5, UPT, UPT, UR5, 0x1f0, URZ ;  /* 0x000001f005057890 */ /* 0x000fe2000fffe0ff */
[----:B-1----:R-:W-:Y:S01]  /*3940*/  LEA R0, R11, UR37, 0x3 ;  /* 0x000000250b007c11 */ /* 0x002fe2000f8e18ff */
[----:B------:R-:W-:Y:S01]  /*3950*/  UIADD3 UR4, UPT, UPT, UR4, 0x280, URZ ;  /* 0x0000028004047890 */ /* 0x000fe2000fffe0ff */
[----:B------:R1:W-:Y:S01]  /*3960*/  @!P2 SYNCS.ARRIVE.TRANS64.RED RZ, [R2+URZ], R5 ;  /* 0x0000000502ffa9a7 */ /* 0x0003e200080004ff */
[----:B------:R-:W-:Y:S01]  /*3970*/  UIADD3 UR6, UPT, UPT, UR6, 0x1, URZ ;  /* 0x0000000106067890 */ /* 0x000fe2000fffe0ff */
[----:B------:R-:W-:-:S03]  /*3980*/  VIADD R3, R3, 0x1 ;  /* 0x0000000103037836 */ /* 0x000fc60000000000 */
[----:B------:R-:W-:Y:S02]  /*3990*/  UISETP.NE.AND UP0, UPT, UR6, 0x2, UPT ;  /* 0x000000020600788c */ /* 0x000fe4000bf05270 */
[----:B------:R-:W-:Y:S01]  /*39a0*/  ISETP.NE.AND P0, PT, R3, 0x2, PT ;  /* 0x000000020300780c */ /* 0x000fe20003f05270 */
[----:B------:R-:W-:Y:S06]  /*39b0*/  UGETNEXTWORKID.BROADCAST [UR4], [UR5] ;  /* 0x00000000040073ca */ /* 0x000fec0008000100 */
[----:B------:R-:W-:Y:S02]  /*39c0*/  USEL UR4, URZ, 0x1, UP0 ;  /* 0x00000001ff047887 */ /* 0x000fe40008000000 */
[----:B------:R-:W-:-:S04]  /*39d0*/  USEL UR6, UR6, URZ, UP0 ;  /* 0x000000ff06067287 */ /* 0x000fc80008000000 */
[----:B------:R-:W-:Y:S02]  /*39e0*/  LOP3.LUT R12, R12, UR4, RZ, 0x3c, !PT ;  /* 0x000000040c0c7c12 */ /* 0x000fe4000f8e3cff */
[----:B-1----:R-:W-:-:S04]  /*39f0*/  SHF.L.U32 R5, R9, 0x1f, RZ ;  /* 0x0000001f09057819 */ /* 0x002fc800000006ff */
[----:B------:R-:W1:Y:S02]  /*3a00*/  SYNCS.PHASECHK.TRANS64.TRYWAIT P1, [R0+URZ+0x1f0], R5 ;  /* 0x0001f005000075a7 */ /* 0x000e6400080211ff */
[----:B-1----:R-:W-:Y:S05]  /*3a10*/  @!P1 BRA `(.L_x_73) ;  /* 0x0000006400f49947 */ /* 0x002fea0003800000 */
.L_x_229:
[----:B------:R-:W-:Y:S01]  /*3a20*/  LEA R4, R11, UR37, 0x4 ;  /* 0x000000250b047c11 */ /* 0x000fe2000f8e20ff */
[----:B-1----:R-:W-:Y:S01]  /*3a30*/  VIADD R0, R0, 0x200 ;  /* 0x0000020000007836 */ /* 0x002fe20000000000 */
[----:B------:R-:W-:Y:S01]  /*3a40*/  SEL R3, R3, RZ, P0 ;  /* 0x000000ff03037207 */ /* 0x000fe20000000000 */
[----:B------:R-:W-:-:S03]  /*3a50*/  VIADD R11, R11, 0x1 ;  /* 0x000000010b0b7836 */ /* 0x000fc60000000000 */
[----:B------:R-:W1:Y:S01]  /*3a60*/  LDS.128 R4, [R4+0x280] ;  /* 0x0002800004047984 */ /* 0x000e620000000c00 */
[----:B------:R-:W-:Y:S02]  /*3a70*/  PRMT R0, RZ, 0x654, R0 ;  /* 0x00000654ff007816 */ /* 0x000fe40000000000 */
[C---:B------:R-:W-:Y:S01]  /*3a80*/  ISETP.NE.AND P1, PT, R11.reuse, 0x2, PT ;  /* 0x000000020b00780c */ /* 0x040fe20003f25270 */
[----:B------:R-:W-:Y:S01]  /*3a90*/  @!PT LDS RZ, [RZ] ;  /* 0x00000000fffff984 */ /* 0x000fe20000000800 */
[----:B------:R-:W-:Y:S01]  /*3aa0*/  @!PT LDS RZ, [RZ] ;  /* 0x00000000fffff984 */ /* 0x000fe20000000800 */
[----:B------:R-:W-:Y:S01]  /*3ab0*/  @!PT LDS RZ, [RZ] ;  /* 0x00000000fffff984 */ /* 0x000fe20000000800 */
[----:B------:R-:W-:Y:S01]  /*3ac0*/  @!PT LDS RZ, [RZ] ;  /* 0x00000000fffff984 */ /* 0x000fe20000000800 */
[----:B------:R2:W-:Y:S06]  /*3ad0*/  MEMBAR.ALL.CTA ;  /* 0x0000000000007992 */ /* 0x0005ec0000008000 */
[----:B--2---:R-:W2:Y:S01]  /*3ae0*/  FENCE.VIEW.ASYNC.S ;  /* 0x00000000000073c6 */ /* 0x004ea20000000000 */
[----:B------:R-:W-:Y:S01]  /*3af0*/  SEL R11, R11, RZ, P1 ;  /* 0x000000ff0b0b7207 */ /* 0x000fe20000800000 */
[----:B--2---:R2:W-:Y:S01]  /*3b00*/  SYNCS.ARRIVE.TRANS64.RED.A1T0 RZ, [R0+URZ], RZ ;  /* 0x000000ff00ff79a7 */ /* 0x0045e200081004ff */
[----:B-1----:R-:W-:-:S02]  /*3b10*/  LOP3.LUT P3, RZ, R6, 0x1, RZ, 0xc0, !PT ;  /* 0x0000000106ff7812 */ /* 0x002fc4000786c0ff */
[----:B------:R-:W-:-:S04]  /*3b20*/  SEL R5, RZ, 0x1, P0 ;  /* 0x00000001ff057807 */ /* 0x000fc80000000000 */
[----:B------:R-:W-:Y:S02]  /*3b30*/  LOP3.LUT R8, R8, R5, RZ, 0x3c, !PT ;  /* 0x0000000508087212 */ /* 0x000fe400078e3cff */
[----:B--2---:R-:W-:-:S04]  /*3b40*/  SEL R0, RZ, 0x1, P1 ;  /* 0x00000001ff007807 */ /* 0x004fc80000800000 */
[----:B------:R-:W-:Y:S01]  /*3b50*/  LOP3.LUT R9, R9, R0, RZ, 0x3c, !PT ;  /* 0x0000000009097212 */ /* 0x000fe200078e3cff */
[----:B------:R-:W-:Y:S06]  /*3b60*/  @P3 BRA `(.L_x_74) ;  /* 0xfffffffc002c3947 */ /* 0x000fec000383ffff */
[----:B------:R-:W-:Y:S01]  /*3b70*/  ULEA UR5, UR6, UR37, 0x3 ;  /* 0x0000002506057291 */ /* 0x000fe2000f8e18ff */
[----:B------:R-:W-:-:S08]  /*3b80*/  SHF.L.U32 R3, R12, 0x1f, RZ ;  /* 0x0000001f0c037819 */ /* 0x000fd000000006ff */
[----:B------:R-:W1:Y:S02]  /*3b90*/  SYNCS.PHASECHK.TRANS64 P0, [UR5+0x200], R3 ;  /* 0x00020003ff0075a7 */ /* 0x000e640008001005 */
[----:B-1----:R-:W-:Y:S05]  /*3ba0*/  @P0 BRA `(.L_x_75) ;  /* 0x0000000000080947 */ /* 0x002fea0003800000 */
[----:B------:R-:W1:Y:S02]  /*3bb0*/  SYNCS.PHASECHK.TRANS64.TRYWAIT P0, [UR5+0x200], R3 ;  /* 0x00020003ff0075a7 */ /* 0x000e640008001105 */
[----:B-1----:R-:W-:Y:S05]  /*3bc0*/  @!P0 BRA `(.L_x_76) ;  /* 0x00000064009c8947 */ /* 0x002fea0003800000 */
.L_x_75:
[----:B------:R-:W-:-:S04]  /*3bd0*/  UIADD3 UR4, UPT, UPT, UR6, 0x1, URZ ;  /* 0x0000000106047890 */ /* 0x000fc8000fffe0ff */
[----:B------:R-:W-:-:S04]  /*3be0*/  UISETP.NE.AND UP0, UPT, UR4, 0x2, UPT ;  /* 0x000000020400788c */ /* 0x000fc8000bf05270 */
[----:B------:R-:W-:Y:S02]  /*3bf0*/  USEL UR7, URZ, 0x1, UP0 ;  /* 0x00000001ff077887 */ /* 0x000fe40008000000 */
[----:B------:R-:W-:-:S04]  /*3c00*/  USEL UR4, UR4, URZ, UP0 ;  /* 0x000000ff04047287 */ /* 0x000fc80008000000 */
[----:B------:R-:W-:Y:S01]  /*3c10*/  ULEA UR4, UR4, UR37, 0x3 ;  /* 0x0000002504047291 */ /* 0x000fe2000f8e18ff */
[----:B-1----:R-:W-:-:S04]  /*3c20*/  LOP3.LUT R3, R12, UR7, RZ, 0x3c, !PT ;  /* 0x000000070c037c12 */ /* 0x002fc8000f8e3cff */
[----:B------:R-:W-:-:S04]  /*3c30*/  SHF.L.U32 R0, R3, 0x1f, RZ ;  /* 0x0000001f03007819 */ /* 0x000fc800000006ff */
[----:B------:R-:W1:Y:S02]  /*3c40*/  SYNCS.PHASECHK.TRANS64 P0, [UR4+0x200], R0 ;  /* 0x00020000ff0075a7 */ /* 0x000e640008001004 */
[----:B-1----:R-:W-:Y:S05]  /*3c50*/  @P0 EXIT ;  /* 0x000000000000094d */ /* 0x002fea0003800000 */
[----:B------:R-:W-:Y:S02]  /*3c60*/  SHF.L.U32 R3, R3, 0x1f, RZ ;  /* 0x0000001f03037819 */ /* 0x000fe400000006ff */
[----:B------:R-:W-:-:S07]  /*3c70*/  MOV R0, UR4 ;  /* 0x0000000400007c02 */ /* 0x000fce0008000f00 */
.L_x_77:
[----:B-1----:R1:W2:Y:S02]  /*3c80*/  SYNCS.PHASECHK.TRANS64.TRYWAIT P0, [R0+URZ+0x200], R3 ;  /* 0x00020003000075a7 */ /* 0x0022a400080011ff */
[----:B--2---:R-:W-:Y:S05]  /*3c90*/  @!P0 NANOSLEEP.SYNCS 0x989680 ;  /* 0x009896800000895d */ /* 0x004fea0003900000 */
[----:B------:R-:W2:Y:S02]  /*3ca0*/  @!P0 SYNCS.PHASECHK.TRANS64 P0, [R0+URZ+0x200], R3 ;  /* 0x00020003000085a7 */ /* 0x000ea400080010ff */
[----:B--2---:R-:W-:Y:S05]  /*3cb0*/  @P0 EXIT ;  /* 0x000000000000094d */ /* 0x004fea0003800000 */
[----:B------:R-:W-:Y:S05]  /*3cc0*/  BRA `(.L_x_77) ;  /* 0xfffffffc00ec7947 */ /* 0x000fea000383ffff */
.L_x_70:
[----:B------:R-:W-:Y:S05]  /*3cd0*/  BRA.U UP4, `(.L_x_78) ;  /* 0x0000001104a07547 */ /* 0x000fea000b800000 */
[----:B------:R-:W-:Y:S01]  /*3ce0*/  UMOV UR6, 0x40 ;  /* 0x0000004000067882 */ /* 0x000fe20000000000 */
[----:B------:R-:W-:Y:S01]  /*3cf0*/  NOP ;  /* 0x0000000000007918 */ /* 0x000fe20000000000 */
[----:B------:R-:W-:Y:S01]  /*3d00*/  ULEA UR6, UR37, UR6, 0x18 ;  /* 0x0000000625067291 */ /* 0x000fe2000f8ec0ff */
[----:B------:R-:W-:Y:S02]  /*3d10*/  UMOV UR7, 0x400 ;  /* 0x0000040000077882 */ /* 0x000fe40000000000 */
[----:B------:R-:W-:-:S06]  /*3d20*/  ULEA UR37, UR37, UR7, 0x18 ;  /* 0x0000000725257291 */ /* 0x000fcc000f8ec0ff */
[----:B------:R-:W1:Y:S02]  /*3d30*/  LDS.U8 R2, [UR6+0x1c] ;  /* 0x00001c06ff027984 */ /* 0x000e640008000000 */
[----:B-1----:R-:W-:-:S13]  /*3d40*/  ISETP.NE.AND P0, PT, R2, RZ, PT ;  /* 0x000000ff0200720c */ /* 0x002fda0003f05270 */
[----:B------:R-:W-:Y:S05]  /*3d50*/  @P0 BRA `(.L_x_79) ;  /* 0x0000000400080947 */ /* 0x000fea0003800000 */
[----:B------:R-:W-:Y:S02]  /*3d60*/  UISETP.NE.U32.AND UP0, UPT, UR5, 0x1, UPT ;  /* 0x000000010500788c */ /* 0x000fe4000bf05070 */
[----:B------:R-:W-:-:S07]  /*3d70*/  UIADD3 UR8, UPT, UPT, UR6, 0x8, URZ ;  /* 0x0000000806087890 */ /* 0x000fce000fffe0ff */
[----:B------:R-:W-:Y:S05]  /*3d80*/  BRA.U !UP0, `(.L_x_80) ;  /* 0x00000001089c7547 */ /* 0x000fea000b800000 */
[----:B------:R-:W-:Y:S01]  /*3d90*/  ELECT P0, URZ, PT ;  /* 0x0000000000ff782f */ /* 0x000fe20003800000 */
[----:B------:R-:W-:-:S12]  /*3da0*/  BSSY B0, `(.L_x_80) ;  /* 0x0000025000007945 */ /* 0x000fd80003800000 */
[----:B------:R-:W-:Y:S05]  /*3db0*/  @!P0 BRA `(.L_x_81) ;  /* 0x00000000008c8947 */ /* 0x000fea0003800000 */
[----:B------:R-:W-:-:S05]  /*3dc0*/  UMOV UR7, 0x10 ;  /* 0x0000001000077882 */ /* 0x000fca0000000000 */
[----:B------:R-:W-:Y:S04]  /*3dd0*/  DEPBAR.LE SB1, 0x36 ;  /* 0x00009d800000791a */ /* 0x000fe80000000000 */
[----:B------:R-:W1:Y:S02]  /*3de0*/  UTCATOMSWS.2CTA.FIND_AND_SET.ALIGN UP1, UR7, UR7 ;  /* 0x00000007000775e3 */ /* 0x000e640008220800 */
[----:B-1----:R-:W-:Y:S01]  /*3df0*/  MOV R11, UR7 ;  /* 0x00000007000b7c02 */ /* 0x002fe20008000f00 */
[----:B------:R-:W-:Y:S06]  /*3e00*/  BRA.U UP1, `(.L_x_82) ;  /* 0x0000000101187547 */ /* 0x000fec000b800000 */
.L_x_83:
[----:B------:R-:W-:Y:S05]  /*3e10*/  NANOSLEEP 0x64 ;  /* 0x000000640000795d */ /* 0x000fea0003800000 */
[----:B------:R-:W-:-:S05]  /*3e20*/  UMOV UR7, 0x10 ;  /* 0x0000001000077882 */ /* 0x000fca0000000000 */
[----:B------:R-:W-:Y:S04]  /*3e30*/  DEPBAR.LE SB1, 0x36 ;  /* 0x00009d800000791a */ /* 0x000fe80000000000 */
[----:B------:R-:W1:Y:S02]  /*3e40*/  UTCATOMSWS.2CTA.FIND_AND_SET.ALIGN UP1, UR7, UR7 ;  /* 0x00000007000775e3 */ /* 0x000e640008220800 */
[----:B-1----:R-:W-:Y:S01]  /*3e50*/  MOV R11, UR7 ;  /* 0x00000007000b7c02 */ /* 0x002fe20008000f00 */
[----:B------:R-:W-:Y:S05]  /*3e60*/  BRA.U !UP1, `(.L_x_83) ;  /* 0xfffffffd09e87547 */ /* 0x000fea000b83ffff */
.L_x_82:
[----:B------:R-:W1:Y:S01]  /*3e70*/  LDS R5, [UR6+0x10] ;  /* 0x00001006ff057984 */ /* 0x000e620008000800 */
[----:B------:R-:W-:Y:S01]  /*3e80*/  IMAD.U32 R3, RZ, RZ, UR37 ;  /* 0x00000025ff037e24 */ /* 0x000fe2000f8e00ff */
[----:B------:R-:W-:-:S03]  /*3e90*/  MOV R2, UR4 ;  /* 0x0000000400027c02 */ /* 0x000fc60008000f00 */
[----:B------:R-:W-:Y:S01]  /*3ea0*/  VIADD R3, R3, 0x2a0 ;  /* 0x000002a003037836 */ /* 0x000fe20000000000 */
[----:B-1----:R-:W-:-:S04]  /*3eb0*/  SHF.L.U32 R5, R5, 0x1f, RZ ;  /* 0x0000001f05057819 */ /* 0x002fc800000006ff */
[----:B------:R-:W1:Y:S02]  /*3ec0*/  SYNCS.PHASECHK.TRANS64.TRYWAIT P0, [UR6+0x8], R5 ;  /* 0x00000805ff0075a7 */ /* 0x000e640008001106 */
[----:B-1----:R-:W-:Y:S05]  /*3ed0*/  @P0 BRA `(.L_x_84) ;  /* 0x0000000000080947 */ /* 0x002fea0003800000 */
[----:B------:R-:W1:Y:S02]  /*3ee0*/  SYNCS.PHASECHK.TRANS64.TRYWAIT P0, [UR6+0x8], R5 ;  /* 0x00000805ff0075a7 */ /* 0x000e640008001106 */
[----:B-1----:R-:W-:Y:S05]  /*3ef0*/  @!P0 BRA `(.L_x_85) ;  /* 0x0000006000e88947 */ /* 0x002fea0003800000 */
.L_x_84:
[----:B-1----:R-:W-:Y:S01]  /*3f00*/  HFMA2 R4, -RZ, RZ, 0, 5.9604644775390625e-08 ;  /* 0x00000001ff047431 */ /* 0x002fe200000001ff */
[----:B------:R-:W-:Y:S01]  /*3f10*/  UPRMT UR7, UR4, 0x654, UR8 ;  /* 0x0000065404077896 */ /* 0x000fe20008000008 */
[----:B------:R-:W-:Y:S01]  /*3f20*/  IMAD.MOV.U32 R6, RZ, RZ, 0xffff ;  /* 0x0000ffffff067424 */ /* 0x000fe200078e00ff */
[----:B------:R-:W-:Y:S01]  /*3f30*/  PRMT R2, R2, 0x654, R3 ;  /* 0x0000065402027816 */ /* 0x000fe20000000003 */
[----:B------:R-:W-:Y:S02]  /*3f40*/  IMAD.MOV.U32 R5, RZ, RZ, 0x4 ;  /* 0x00000004ff057424 */ /* 0x000fe400078e00ff */
[----:B------:R-:W-:Y:S01]  /*3f50*/  IMAD.SHL.U32 R9, R11, 0x20, RZ ;  /* 0x000000200b097824 */ /* 0x000fe200078e00ff */
[----:B------:R-:W-:Y:S02]  /*3f60*/  MOV R3, UR7 ;  /* 0x0000000700037c02 */ /* 0x000fe40008000f00 */
[-C--:B------:R-:W-:Y:S01]  /*3f70*/  SHF.L.U32 R7, R6, R11.reuse, RZ ;  /* 0x0000000b06077219 */ /* 0x080fe200000006ff */
[----:B------:R1:W-:Y:S01]  /*3f80*/  SYNCS.ARRIVE.TRANS64.RED RZ, [UR7], R5 ;  /* 0x00000005ffff79a7 */ /* 0x0003e20008000407 */
[----:B------:R-:W-:Y:S01]  /*3f90*/  SHF.L.U32 R6, R4, R11, RZ ;  /* 0x0000000b04067219 */ /* 0x000fe200000006ff */
[----:B------:R1:W-:Y:S04]  /*3fa0*/  STS [UR37+0x2a0], R9 ;  /* 0x0002a009ff007988 */ /* 0x0003e80008000825 */
[----:B------:R1:W-:Y:S04]  /*3fb0*/  STAS [R2.64], R11 ;  /* 0x0000000b02007dbd */ /* 0x0003e8000c0008ff */
[----:B------:R1:W-:Y:S04]  /*3fc0*/  ATOMS.OR RZ, [UR6+0x14], R7 ;  /* 0x00001407ffff798c */ /* 0x0003e8000b000006 */
[----:B------:R1:W-:Y:S04]  /*3fd0*/  ATOMS.OR RZ, [UR6+0x18], R6 ;  /* 0x00001806ffff798c */ /* 0x0003e8000b000006 */
[----:B------:R1:W-:Y:S02]  /*3fe0*/  ATOMS.XOR RZ, [UR6+0x10], R4 ;  /* 0x00001004ffff798c */ /* 0x0003e4000b800006 */
.L_x_81:
[----:B------:R-:W-:Y:S05]  /*3ff0*/  BSYNC B0 ;  /* 0x0000000000007941 */ /* 0x000fea0003800000 */
.L_x_80:
[----:B------:R-:W-:Y:S05]  /*4000*/  BRA.U UP0, `(.L_x_86) ;  /* 0x00000001006c7547 */ /* 0x000fea000b800000 */
[----:B------:R-:W-:-:S03]  /*4010*/  UMOV UR7, 0xffffffff ;  /* 0xffffffff00077882 */ /* 0x000fc60000000000 */
[----:B------:R-:W-:Y:S05]  /*4020*/  BRA.DIV UR7, `(.L_x_87) ;  /* 0x0000006207b47947 */ /* 0x000fea000b800000 */
[----:B------:R-:W-:-:S13]  /*4030*/  ELECT P6, URZ, PT ;  /* 0x0000000000ff782f */ /* 0x000fda00038c0000 */
.L_x_233:
[----:B------:R-:W-:Y:S05]  /*4040*/  @!P6 BRA `(.L_x_86) ;  /* 0x00000000005ce947 */ /* 0x000fea0003800000 */
[----:B-1----:R-:W1:Y:S02]  /*4050*/  LDS R3, [UR6+0x10] ;  /* 0x00001006ff037984 */ /* 0x002e640008000800 */
[----:B-1----:R-:W-:-:S04]  /*4060*/  SHF.L.U32 R3, R3, 0x1f, RZ ;  /* 0x0000001f03037819 */ /* 0x002fc800000006ff */
[----:B------:R-:W1:Y:S02]  /*4070*/  SYNCS.PHASECHK.TRANS64.TRYWAIT P0, [UR6+0x8], R3 ;  /* 0x00000803ff0075a7 */ /* 0x000e640008001106 */
[----:B-1----:R-:W-:Y:S05]  /*4080*/  @P0 BRA `(.L_x_88) ;  /* 0x0000000000080947 */ /* 0x002fea0003800000 */
[----:B------:R-:W1:Y:S02]  /*4090*/  SYNCS.PHASECHK.TRANS64.TRYWAIT P0, [UR6+0x8], R3 ;  /* 0x00000803ff0075a7 */ /* 0x000e640008001106 */
[----:B-1----:R-:W-:Y:S05]  /*40a0*/  @!P0 BRA `(.L_x_89) ;  /* 0x0000006000b48947 */ /* 0x002fea0003800000 */
.L_x_88:
[----:B------:R-:W2:Y:S01]  /*40b0*/  LDS R5, [UR37+0x2a0] ;  /* 0x0002a025ff057984 */ /* 0x000ea20008000800 */
[----:B-1----:R-:W-:Y:S02]  /*40c0*/  HFMA2 R2, -RZ, RZ, 0, 5.9604644775390625e-08 ;  /* 0x00000001ff027431 */ /* 0x002fe400000001ff */
[----:B------:R-:W-:Y:S01]  /*40d0*/  IMAD.MOV.U32 R3, RZ, RZ, 0xffff ;  /* 0x0000ffffff037424 */ /* 0x000fe200078e00ff */
[----:B------:R-:W-:Y:S01]  /*40e0*/  UPRMT UR7, UR4, 0x654, UR8 ;  /* 0x0000065404077896 */ /* 0x000fe20008000008 */
[----:B--2---:R-:W-:-:S03]  /*40f0*/  IMAD.SHL.U32 R4, R5, 0x20, RZ ;  /* 0x0000002005047824 */ /* 0x004fc600078e00ff */
[-C--:B------:R-:W-:Y:S02]  /*4100*/  SHF.L.U32 R3, R3, R5.reuse, RZ ;  /* 0x0000000503037219 */ /* 0x080fe400000006ff */
[----:B------:R-:W-:Y:S01]  /*4110*/  SHF.L.U32 R5, R2, R5, RZ ;  /* 0x0000000502057219 */ /* 0x000fe200000006ff */
[----:B------:R2:W-:Y:S04]  /*4120*/  STS [UR37+0x2a0], R4 ;  /* 0x0002a004ff007988 */ /* 0x0005e80008000825 */
[----:B------:R2:W-:Y:S04]  /*4130*/  ATOMS.OR RZ, [UR6+0x14], R3 ;  /* 0x00001403ffff798c */ /* 0x0005e8000b000006 */
[----:B------:R2:W-:Y:S01]  /*4140*/  ATOMS.OR RZ, [UR6+0x18], R5 ;  /* 0x00001805ffff798c */ /* 0x0005e2000b000006 */
[----:B------:R-:W-:Y:S03]  /*4150*/  SYNCS.ARRIVE.TRANS64.RED.A1T0 RZ, [UR7], RZ ;  /* 0x000000ffffff79a7 */ /* 0x000fe60008100407 */
[----:B------:R2:W-:Y:S01]  /*4160*/  ATOMS.XOR RZ, [UR6+0x10], R2 ;  /* 0x00001002ffff798c */ /* 0x0005e2000b800006 */
[----:B------:R-:W-:Y:S05]  /*4170*/  BRA `(.L_x_86) ;  /* 0x0000000000107947 */ /* 0x000fea0003800000 */
.L_x_79:
[----:B------:R-:W-:-:S05]  /*4180*/  MOV R2, 0xffffffff ;  /* 0xffffffff00027802 */ /* 0x000fca0000000f00 */
[----:B------:R1:W-:Y:S02]  /*4190*/  STS [UR37+0x2a0], R2 ;  /* 0x0002a002ff007988 */ /* 0x0003e40008000825 */
[----:B-1----:R-:W-:Y:S02]  /*41a0*/  MOV R2, 0x41c0 ;  /* 0x000041c000027802 */ /* 0x002fe40000000f00 */
[----:B-----5:R-:W-:Y:S05]  /*41b0*/  CALL.REL.NOINC `($__internal_1_$__cuda_sm10x_tcgen05_guardrail_trap_phase_invalid_during_alloc) ;  /* 0x0000006800887944 */ /* 0x020fea0003c00000 */
.L_x_86:
[----:B------:R-:W-:Y:S05]  /*41c0*/  WARPSYNC.ALL ;  /* 0x0000000000007948 */ /* 0x000fea0003800000 */
[----:B------:R-:W3:Y:S01]  /*41d0*/  S2UR UR8, SR_CgaCtaId ;  /* 0x00000000000879c3 */ /* 0x000ee20000008800 */
[----:B------:R-:W-:Y:S01]  /*41e0*/  UMOV UR6, 0x400 ;  /* 0x0000040000067882 */ /* 0x000fe20000000000 */
[----:B------:R-:W-:-:S06]  /*41f0*/  NOP ;  /* 0x0000000000007918 */ /* 0x000fcc0000000000 */
[----:B------:R-:W-:Y:S06]  /*4200*/  BAR.ARV 0x6, 0xa0 ;  /* 0x0182800000007b1d */ /* 0x000fec0000002000 */
[----:B------:R-:W-:Y:S01]  /*4210*/  LOP3.LUT R0, R0, 0xffff, RZ, 0xc0, !PT ;  /* 0x0000ffff00007812 */ /* 0x000fe200078ec0ff */
[----:B-1----:R-:W-:Y:S01]  /*4220*/  IMAD.MOV.U32 R9, RZ, RZ, 0x1 ;  /* 0x00000001ff097424 */ /* 0x002fe200078e00ff */
[----:B------:R-:W-:Y:S01]  /*4230*/  LOP3.LUT R8, R8, 0xffff, RZ, 0xc0, !PT ;  /* 0x0000ffff08087812 */ /* 0x000fe200078ec0ff */
[----:B------:R-:W-:Y:S01]  /*4240*/  UMOV UR22, URZ ;  /* 0x000000ff00167c82 */ /* 0x000fe20008000000 */
[----:B------:R-:W-:Y:S01]  /*4250*/  R2UR UR12, R0 ;  /* 0x00000000000c72ca */ /* 0x000fe200000e0000 */
[----:B------:R-:W-:Y:S01]  /*4260*/  UMOV UR21, URZ ;  /* 0x000000ff00157c82 */ /* 0x000fe20008000000 */
[----:B------:R-:W-:Y:S01]  /*4270*/  R2UR UR13, R8 ;  /* 0x00000000080d72ca */ /* 0x000fe200000e0000 */
[----:B------:R-:W-:Y:S01]  /*4280*/  IMAD.MOV.U32 R8, RZ, RZ, RZ ;  /* 0x000000ffff087224 */ /* 0x000fe200078e00ff */
[----:B------:R-:W-:Y:S01]  /*4290*/  UMOV UR20, URZ ;  /* 0x000000ff00147c82 */ /* 0x000fe20008000000 */
[----:B------:R-:W-:-:S02]  /*42a0*/  UISETP.NE.AND UP2, UPT, UR5, URZ, UPT ;  /* 0x000000ff0500728c */ /* 0x000fc4000bf45270 */
[----:B---3--:R-:W-:Y:S01]  /*42b0*/  ULEA UR8, UR8, UR6, 0x18 ;  /* 0x0000000608087291 */ /* 0x008fe2000f8ec0ff */
[----:B------:R-:W1:Y:S03]  /*42c0*/  LDCU UR6, c[0x0][0x38c] ;  /* 0x00007180ff0677ac */ /* 0x000e660008000800 */
[----:B------:R-:W-:Y:S02]  /*42d0*/  UIADD3 UR14, UPT, UPT, UR8, 0x4400, URZ ;  /* 0x00004400080e7890 */ /* 0x000fe4000fffe0ff */
[----:B------:R-:W-:-:S03]  /*42e0*/  UIADD3 UR15, UPT, UPT, UR8, 0x1e400, URZ ;  /* 0x0001e400080f7890 */ /* 0x000fc6000fffe0ff */
[----:B--2---:R-:W2:Y:S01]  /*42f0*/  LDS R2, [UR8+0x2a0] ;  /* 0x0002a008ff027984 */ /* 0x004ea20008000800 */
[----:B------:R-:W-:Y:S02]  /*4300*/  USHF.R.U32.HI UR14, URZ, 0x4, UR14 ;  /* 0x00000004ff0e7899 */ /* 0x000fe4000801160e */
[----:B------:R-:W-:Y:S02]  /*4310*/  USHF.R.U32.HI UR15, URZ, 0x4, UR15 ;  /* 0x00000004ff0f7899 */ /* 0x000fe4000801160f */
[----:B------:R-:W-:Y:S02]  /*4320*/  ULOP3.LUT UR14, UR14, 0x3fff, URZ, 0xc0, !UPT ;  /* 0x00003fff0e0e7892 */ /* 0x000fe4000f8ec0ff */
[----:B------:R-:W-:Y:S02]  /*4330*/  ULOP3.LUT UR15, UR15, 0x3fff, URZ, 0xc0, !UPT ;  /* 0x00003fff0f0f7892 */ /* 0x000fe4000f8ec0ff */
[----:B------:R-:W-:Y:S02]  /*4340*/  ULOP3.LUT UR14, UR14, 0x10000, URZ, 0xfc, !UPT ;  /* 0x000100000e0e7892 */ /* 0x000fe4000f8efcff */
[----:B-1----:R-:W-:-:S02]  /*4350*/  UIADD3 UR6, UPT, UPT, UR6, 0x1f, URZ ;  /* 0x0000001f06067890 */ /* 0x002fc4000fffe0ff */
[----:B------:R-:W-:Y:S02]  /*4360*/  ULOP3.LUT UR15, UR15, 0x10000, URZ, 0xfc, !UPT ;  /* 0x000100000f0f7892 */ /* 0x000fe4000f8efcff */
[----:B------:R-:W-:Y:S01]  /*4370*/  USHF.R.S32.HI UR7, URZ, 0x1f, UR6 ;  /* 0x0000001fff077899 */ /* 0x000fe20008011406 */
[----:B------:R-:W-:Y:S01]  /*4380*/  UMOV UR28, 0x0 ;  /* 0x00000000001c7882 */ /* 0x000fe20000000000 */
[----:B------:R-:W-:Y:S02]  /*4390*/  UMOV UR29, 0x8200490 ;  /* 0x08200490001d7882 */ /* 0x000fe40000000000 */
[----:B------:R-:W-:Y:S01]  /*43a0*/  ULEA.HI UR7, UR7, UR6, URZ, 0x5 ;  /* 0x0000000607077291 */ /* 0x000fe2000f8f28ff */
[----:B------:R-:W-:Y:S01]  /*43b0*/  UMOV UR26, 0x0 ;  /* 0x00000000001a7882 */ /* 0x000fe20000000000 */
[----:B------:R-:W-:Y:S02]  /*43c0*/  UMOV UR27, 0x8200490 ;  /* 0x08200490001b7882 */ /* 0x000fe40000000000 */
[----:B------:R-:W-:-:S04]  /*43d0*/  USHF.R.S32.HI UR7, URZ, 0x5, UR7 ;  /* 0x00000005ff077899 */ /* 0x000fc80008011407 */
[----:B------:R-:W-:-:S04]  /*43e0*/  UISETP.LT.AND UP0, UPT, UR7, 0x1, UPT ;  /* 0x000000010700788c */ /* 0x000fc8000bf01270 */
[----:B------:R-:W-:Y:S01]  /*43f0*/  USEL UR23, UR7, 0x1, !UP0 ;  /* 0x0000000107177887 */ /* 0x000fe2000c000000 */
[----:B--2---:R-:W-:Y:S02]  /*4400*/  R2UR UR24, R2 ;  /* 0x00000000021872ca */ /* 0x004fe400000e0000 */
[----:B------:R-:W-:-:S13]  /*4410*/  CS2R R2, SRZ ;  /* 0x0000000000027805 */ /* 0x000fda000001ff00 */
.L_x_97:
[C---:B------:R-:W-:Y:S02]  /*4420*/  LEA R0, R8.reuse, UR8, 0x3 ;  /* 0x0000000808007c11 */ /* 0x040fe4000f8e18ff */
[----:B------:R-:W-:Y:S02]  /*4430*/  SHF.L.U32 R5, R3, 0x1f, RZ ;  /* 0x0000001f03057819 */ /* 0x000fe400000006ff */
[----:B------:R-:W-:Y:S02]  /*4440*/  LEA R4, R8, UR8, 0x4 ;  /* 0x0000000808047c11 */ /* 0x000fe4000f8e20ff */
[----:B------:R-:W1:Y:S02]  /*4450*/  SYNCS.PHASECHK.TRANS64.TRYWAIT P0, [R0+URZ+0x1f0], R5 ;  /* 0x0001f005000075a7 */ /* 0x000e6400080011ff */
[----:B-1-34-:R-:W-:Y:S05]  /*4460*/  @!P0 BRA `(.L_x_90) ;  /* 0x0000005c00dc8947 */ /* 0x01afea0003800000 */
.L_x_234:
[----:B-1----:R-:W1:Y:S01]  /*4470*/  LDS.128 R4, [R4+0x280] ;  /* 0x0002800004047984 */ /* 0x002e620000000c00 */
[----:B------:R-:W-:Y:S02]  /*4480*/  VIADD R0, R0, 0x200 ;  /* 0x0000020000007836 */ /* 0x000fe40000000000 */
[----:B------:R-:W-:Y:S01]  /*4490*/  VIADD R8, R8, 0x1 ;  /* 0x0000000108087836 */ /* 0x000fe20000000000 */
[----:B------:R-:W-:Y:S01]  /*44a0*/  @!PT LDS RZ, [RZ] ;  /* 0x00000000fffff984 */ /* 0x000fe20000000800 */
[----:B------:R-:W-:Y:S01]  /*44b0*/  @!PT LDS RZ, [RZ] ;  /* 0x00000000fffff984 */ /* 0x000fe20000000800 */
[----:B------:R-:W-:Y:S01]  /*44c0*/  @!PT LDS RZ, [RZ] ;  /* 0x00000000fffff984 */ /* 0x000fe20000000800 */
[----:B------:R-:W-:Y:S01]  /*44d0*/  @!PT LDS RZ, [RZ] ;  /* 0x00000000fffff984 */ /* 0x000fe20000000800 */
[----:B------:R2:W-:Y:S06]  /*44e0*/  MEMBAR.ALL.CTA ;  /* 0x0000000000007992 */ /* 0x0005ec0000008000 */
[----:B--2---:R-:W2:Y:S01]  /*44f0*/  FENCE.VIEW.ASYNC.S ;  /* 0x00000000000073c6 */ /* 0x004ea20000000000 */
[----:B------:R-:W-:-:S04]  /*4500*/  PRMT R0, RZ, 0x654, R0 ;  /* 0x00000654ff007816 */ /* 0x000fc80000000000 */
[----:B--2---:R2:W-:Y:S01]  /*4510*/  SYNCS.ARRIVE.TRANS64.RED.A1T0 RZ, [R0+URZ], RZ ;  /* 0x000000ff00ff79a7 */ /* 0x0045e200081004ff */
[----:B-1----:R-:W-:Y:S01]  /*4520*/  LOP3.LUT P1, RZ, R6, 0x1, RZ, 0xc0, !PT ;  /* 0x0000000106ff7812 */ /* 0x002fe2000782c0ff */
[----:B--2---:R-:W-:-:S12]  /*4530*/  BRA.U UP2, `(.L_x_91) ;  /* 0x0000000102e07547 */ /* 0x004fd8000b800000 */
[----:B------:R-:W1:Y:S01]  /*4540*/  LDCU UR6, c[0x0][0x38c] ;  /* 0x00007180ff0677ac */ /* 0x000e620008000800 */
[----:B------:R-:W-:Y:S02]  /*4550*/  PLOP3.LUT P2, PT, PT, PT, PT, 0x80, 0x8 ;  /* 0x000000000008781c */ /* 0x000fe40003f4f070 */
[----:B------:R-:W-:Y:S01]  /*4560*/  SHF.L.U32 R5, R9, 0x1f, RZ ;  /* 0x0000001f09057819 */ /* 0x000fe200000006ff */
[----:B------:R-:W-:Y:S02]  /*4570*/  ULEA UR10, UR22, UR8, 0x3 ;  /* 0x00000008160a7291 */ /* 0x000fe4000f8e18ff */
[----:B------:R-:W-:Y:S02]  /*4580*/  ULEA UR11, UR22, UR24, 0x6 ;  /* 0x00000018160b7291 */ /* 0x000fe4000f8e30ff */
[----:B-1----:R-:W-:-:S06]  /*4590*/  UISETP.GE.AND UP0, UPT, UR6, 0x1, UPT ;  /* 0x000000010600788c */ /* 0x002fcc000bf06270 */
[----:B------:R-:W-:-:S05]  /*45a0*/  PLOP3.LUT P0, PT, PT, PT, UP0, 0x80, 0x8 ;  /* 0x000000000008781c */ /* 0x000fca0003f0f008 */
[----:B------:R-:W-:-:S08]  /*45b0*/  @UP0 ULEA UR6, UR21, UR8, 0x3 ;  /* 0x0000000815060291 */ /* 0x000fd0000f8e18ff */
[----:B------:R-:W-:-:S04]  /*45c0*/  @P0 SHF.L.U32 R0, R2, 0x1f, RZ ;  /* 0x0000001f02000819 */ /* 0x000fc800000006ff */
[----:B------:R1:W2:Y:S01]  /*45d0*/  @P0 SYNCS.PHASECHK.TRANS64.TRYWAIT P2, [UR6], R0 ;  /* 0x00000000ff0005a7 */ /* 0x0002a20008041106 */
[----:B------:R-:W3:Y:S02]  /*45e0*/  SYNCS.PHASECHK.TRANS64.TRYWAIT P0, [UR10+0x230], R5 ;  /* 0x00023005ff0075a7 */ /* 0x000ee4000800110a */
[----:B-123--:R-:W-:Y:S05]  /*45f0*/  @!P0 BRA `(.L_x_92) ;  /* 0x0000005c008c8947 */ /* 0x00efea0003800000 */
.L_x_236:
[----:B------:R-:W-:Y:S01]  /*4600*/  UMOV UR19, UR20 ;  /* 0x0000001400137c82 */ /* 0x000fe20008000000 */
[----:B------:R-:W-:Y:S05]  /*4610*/  BRA.U !UP0, `(.L_x_93) ;  /* 0x0000000108987547 */ /* 0x000fea000b800000 */
[----:B------:R-:W-:Y:S02]  /*4620*/  UIADD3 UR19, UPT, UPT, UR23, UR20, URZ ;  /* 0x0000001417137290 */ /* 0x000fe4000fffe0ff */
[----:B------:R-:W-:Y:S01]  /*4630*/  UPLOP3.LUT UP3, UPT, UPT, UPT, UPT, 0x40, 0x4 ;  /* 0x000000000004789c */ /* 0x000fe20003f6e870 */
[----:B------:R-:W-:Y:S01]  /*4640*/  UMOV UR18, UR7 ;  /* 0x0000000700127c82 */ /* 0x000fe20008000000 */
[----:B------:R-:W-:-:S09]  /*4650*/  UMOV UR17, UR21 ;  /* 0x0000001500117c82 */ /* 0x000fd20008000000 */
.L_x_96:
[----:B--2---:R-:W-:Y:S01]  /*4660*/  ULEA UR9, UR17, UR8, 0x3 ;  /* 0x0000000811097291 */ /* 0x004fe2000f8e18ff */
[----:B---3--:R-:W-:Y:S11]  /*4670*/  @P2 BRA `(.L_x_94) ;  /* 0x00000000000c2947 */ /* 0x008ff60003800000 */
[----:B-1----:R-:W-:Y:S04]  /*4680*/  SHF.L.U32 R5, R2, 0x1f, RZ ;  /* 0x0000001f02057819 */ /* 0x002fe800000006ff */
[----:B------:R-:W1:Y:S02]  /*4690*/  SYNCS.PHASECHK.TRANS64.TRYWAIT P0, [UR9], R5 ;  /* 0x00000005ff0075a7 */ /* 0x000e640008001109 */
[----:B-1----:R-:W-:Y:S05]  /*46a0*/  @!P0 BRA `(.L_x_95) ;  /* 0x0000005c00788947 */ /* 0x002fea0003800000 */
.L_x_94:
[----:B------:R-:W-:Y:S01]  /*46b0*/  UISETP.NE.AND UP0, UPT, UR18, 0x1, UPT ;  /* 0x000000011200788c */ /* 0x000fe2000bf05270 */
[----:B------:R-:W-:Y:S01]  /*46c0*/  PLOP3.LUT P2, PT, PT, PT, PT, 0x80, 0x8 ;  /* 0x000000000008781c */ /* 0x000fe20003f4f070 */
[----:B------:R-:W-:Y:S02]  /*46d0*/  UIADD3 UR21, UPT, UPT, UR17, 0x1, URZ ;  /* 0x0000000111157890 */ /* 0x000fe4000fffe0ff */
[----:B------:R-:W-:Y:S02]  /*46e0*/  ULEA UR30, UR17, UR15, 0x8 ;  /* 0x0000000f111e7291 */ /* 0x000fe4000f8e40ff */
[----:B------:R-:W-:Y:S01]  /*46f0*/  UISETP.NE.AND UP1, UPT, UR21, 0x1a, UPT ;  /* 0x0000001a1500788c */ /* 0x000fe2000bf25270 */
[----:B------:R-:W-:Y:S01]  /*4700*/  PLOP3.LUT P0, PT, PT, PT, UP0, 0x80, 0x8 ;  /* 0x000000000008781c */ /* 0x000fe20003f0f008 */
[----:B------:R-:W-:Y:S02]  /*4710*/  ULEA UR32, UR17, UR14, 0x8 ;  /* 0x0000000e11207291 */ /* 0x000fe4000f8e40ff */
[----:B------:R-:W-:Y:S02]  /*4720*/  USEL UR16, URZ, 0x1, UP1 ;  /* 0x00000001ff107887 */ /* 0x000fe40008800000 */
[----:B------:R-:W-:Y:S02]  /*4730*/  USEL UR21, UR21, URZ, UP1 ;  /* 0x000000ff15157287 */ /* 0x000fe40008800000 */
[----:B------:R-:W-:Y:S02]  /*4740*/  UIADD3 UR36, UPT, UPT, UR30, 0x2, URZ ;  /* 0x000000021e247890 */ /* 0x000fe4000fffe0ff */
[----:B------:R-:W-:Y:S01]  /*4750*/  @UP0 ULEA UR6, UR21, UR8, 0x3 ;  /* 0x0000000815060291 */ /* 0x000fe2000f8e18ff */
[----:B------:R-:W-:Y:S01]  /*4760*/  LOP3.LUT R2, R2, UR16, RZ, 0x3c, !PT ;  /* 0x0000001002027c12 */ /* 0x000fe2000f8e3cff */
[----:B------:R-:W-:Y:S02]  /*4770*/  UIADD3 UR34, UPT, UPT, UR32, 0x2, URZ ;  /* 0x0000000220227890 */ /* 0x000fe4000fffe0ff */
[----:B------:R-:W-:Y:S01]  /*4780*/  UIADD3 UR9, UPT, UPT, UR9, 0xd0, URZ ;  /* 0x000000d009097890 */ /* 0x000fe2000fffe0ff */
[----:B-1----:R-:W-:Y:S01]  /*4790*/  @P0 SHF.L.U32 R0, R2, 0x1f, RZ ;  /* 0x0000001f02000819 */ /* 0x002fe200000006ff */
[----:B------:R-:W-:Y:S01]  /*47a0*/  UMOV UR31, 0x80004020 ;  /* 0x80004020001f7882 */ /* 0x000fe20000000000 */
[----:B------:R-:W-:Y:S01]  /*47b0*/  UMOV UR33, 0x80004020 ;  /* 0x8000402000217882 */ /* 0x000fe20000000000 */
[----:B------:R-:W-:Y:S01]  /*47c0*/  UMOV UR37, 0x80004020 ;  /* 0x8000402000257882 */ /* 0x000fe20000000000 */
[----:B------:R2:W3:Y:S01]  /*47d0*/  @P0 SYNCS.PHASECHK.TRANS64.TRYWAIT P2, [UR6], R0 ;  /* 0x00000000ff0005a7 */ /* 0x0004e20008041106 */
[----:B------:R-:W-:Y:S01]  /*47e0*/  UIADD3 UR20, UPT, UPT, UR20, 0x1, URZ ;  /* 0x0000000114147890 */ /* 0x000fe2000fffe0ff */
[----:B------:R2:W-:Y:S01]  /*47f0*/  UTCHMMA.2CTA gdesc[UR32], gdesc[UR30], tmem[UR11], tmem[UR28], idesc[UR29], UP3 ;  /* 0x00ff1c1e200075ea */ /* 0x0005e20009a0000b */
[----:B------:R-:W-:Y:S02]  /*4800*/  UIADD3 UR18, UPT, UPT, UR18, -0x1, URZ ;  /* 0xffffffff12127890 */ /* 0x000fe4000fffe0ff */
[----:B------:R-:W-:Y:S02]  /*4810*/  UISETP.NE.AND UP0, UPT, UR20, UR19, UPT ;  /* 0x000000131400728c */ /* 0x000fe4000bf05270 */
[----:B------:R-:W-:Y:S01]  /*4820*/  UPLOP3.LUT UP3, UPT, UPT, UPT, UPT, 0x80, 0x8 ;  /* 0x000000000008789c */ /* 0x000fe20003f6f070 */
[----:B------:R-:W-:Y:S01]  /*4830*/  UMOV UR35, 0x80004020 ;  /* 0x8000402000237882 */ /* 0x000fe20000000000 */
[----:B------:R-:W-:Y:S01]  /*4840*/  UMOV UR17, UR21 ;  /* 0x0000001500117c82 */ /* 0x000fe20008000000 */
[----:B------:R2:W-:Y:S01]  /*4850*/  UTCHMMA.2CTA gdesc[UR34], gdesc[UR36], tmem[UR11], tmem[UR26], idesc[UR27], UPT ;  /* 0x00ff1a24220075ea */ /* 0x0005e2000ba0000b */
[----:B------:R2:W-:Y:S03]  /*4860*/  UTCBAR.2CTA.MULTICAST [UR9], URZ, UR13 ;  /* 0x000000ff090073e9 */ /* 0x0005e6000820080d */
[----:B------:R-:W-:Y:S05]  /*4870*/  BRA.U UP0, `(.L_x_96) ;  /* 0xfffffffd00787547 */ /* 0x000fea000b83ffff */
.L_x_93:
[----:B------:R-:W-:Y:S01]  /*4880*/  UIADD3 UR10, UPT, UPT, UR10, 0x210, URZ ;  /* 0x000002100a0a7890 */ /* 0x000fe2000fffe0ff */
[----:B------:R-:W-:-:S08]  /*4890*/  UMOV UR20, UR19 ;  /* 0x0000001300147c82 */ /* 0x000fd00008000000 */
[----:B------:R4:W-:Y:S01]  /*48a0*/  UTCBAR.2CTA.MULTICAST [UR10], URZ, UR12 ;  /* 0x000000ff0a0073e9 */ /* 0x0009e2000820080c */
[----:B------:R-:W-:Y:S02]  /*48b0*/  NOP ;  /* 0x0000000000007918 */ /* 0x000fe40000000000 */
.L_x_91:
[----:B------:R-:W-:Y:S01]  /*48c0*/  UIADD3 UR22, UPT, UPT, UR22, 0x1, URZ ;  /* 0x0000000116167890 */ /* 0x000fe2000fffe0ff */
[----:B------:R-:W-:-:S03]  /*48d0*/  ISETP.NE.AND P0, PT, R8, 0x2, PT ;  /* 0x000000020800780c */ /* 0x000fc60003f05270 */
[----:B------:R-:W-:Y:S01]  /*48e0*/  UISETP.NE.AND UP0, UPT, UR22, 0x4, UPT ;  /* 0x000000041600788c */ /* 0x000fe2000bf05270 */
[----:B-12---:R-:W-:Y:S02]  /*48f0*/  SEL R0, RZ, 0x1, P0 ;  /* 0x00000001ff007807 */ /* 0x006fe40000000000 */
[----:B------:R-:W-:Y:S01]  /*4900*/  SEL R8, R8, RZ, P0 ;  /* 0x000000ff08087207 */ /* 0x000fe20000000000 */
[----:B------:R-:W-:Y:S01]  /*4910*/  USEL UR6, URZ, 0x1, UP0 ;  /* 0x00000001ff067887 */ /* 0x000fe20008000000 */
[----:B------:R-:W-:Y:S01]  /*4920*/  LOP3.LUT R3, R3, R0, RZ, 0x3c, !PT ;  /* 0x0000000003037212 */ /* 0x000fe200078e3cff */
[----:B------:R-:W-:-:S04]  /*4930*/  USEL UR22, UR22, URZ, UP0 ;  /* 0x000000ff16167287 */ /* 0x000fc80008000000 */
[----:B------:R-:W-:Y:S01]  /*4940*/  LOP3.LUT R9, R9, UR6, RZ, 0x3c, !PT ;  /* 0x0000000609097c12 */ /* 0x000fe2000f8e3cff */
[----:B------:R-:W-:Y:S07]  /*4950*/  @P1 BRA `(.L_x_97) ;  /* 0xfffffff800b01947 */ /* 0x000fee000383ffff */
[----:B------:R-:W1:Y:S01]  /*4960*/  S2UR UR6, SR_CgaCtaId ;  /* 0x00000000000679c3 */ /* 0x000e620000008800 */
[----:B------:R-:W-:Y:S01]  /*4970*/  ELECT P0, URZ, PT ;  /* 0x0000000000ff782f */ /* 0x000fe20003800000 */
[----:B------:R-:W-:Y:S01]  /*4980*/  HFMA2 R0, -RZ, RZ, 0, 5.9604644775390625e-08 ;  /* 0x00000001ff007431 */ /* 0x000fe200000001ff */
[----:B------:R-:W-:-:S05]  /*4990*/  UMOV UR7, 0x40 ;  /* 0x0000004000077882 */ /* 0x000fca0000000000 */
[----:B------:R-:W-:Y:S01]  /*49a0*/  UVIRTCOUNT.DEALLOC.SMPOOL 0x80 ;  /* 0x000000800000784c */ /* 0x000fe20000000000 */
[----:B------:R-:W-:Y:S02]  /*49b0*/  UISETP.NE.AND UP0, UPT, UR5, URZ, UPT ;  /* 0x000000ff0500728c */ /* 0x000fe4000bf05270 */
[----:B-1----:R-:W-:-:S09]  /*49c0*/  ULEA UR6, UR6, UR7, 0x18 ;  /* 0x0000000706067291 */ /* 0x002fd2000f8ec0ff */
[----:B------:R1:W-:Y:S01]  /*49d0*/  @P0 STS.U8 [UR6+0x1c], R0 ;  /* 0x00001c00ff000988 */ /* 0x0003e20008000006 */
[----:B------:R-:W-:Y:S05]  /*49e0*/  BRA.U UP0, `(.L_x_98) ;  /* 0x0000000100a07547 */ /* 0x000fea000b800000 */
[----:B------:R-:W-:Y:S01]  /*49f0*/  UIADD3 UR5, UPT, UPT, UR8, 0x230, URZ ;  /* 0x0000023008057890 */ /* 0x000fe2000fffe0ff */
[----:B------:R-:W-:-:S03]  /*4a00*/  SHF.L.U32 R3, R9, 0x1f, RZ ;  /* 0x0000001f09037819 */ /* 0x000fc600000006ff */
[----:B------:R-:W-:-:S09]  /*4a10*/  ULEA UR7, UR22, UR5, 0x3 ;  /* 0x0000000516077291 */ /* 0x000fd2000f8e18ff */
[----:B------:R-:W2:Y:S02]  /*4a20*/  SYNCS.PHASECHK.TRANS64.TRYWAIT P0, [UR7], R3 ;  /* 0x00000003ff0075a7 */ /* 0x000ea40008001107 */
[----:B--2---:R-:W-:Y:S05]  /*4a30*/  @!P0 BRA `(.L_x_99) ;  /* 0x0000005800ac8947 */ /* 0x004fea0003800000 */
.L_x_239:
[----:B------:R-:W-:-:S04]  /*4a40*/  UIADD3 UR9, UPT, UPT, UR22, 0x1, URZ ;  /* 0x0000000116097890 */ /* 0x000fc8000fffe0ff */
[----:B------:R-:W-:-:S04]  /*4a50*/  UISETP.NE.AND UP1, UPT, UR9, 0x4, UPT ;  /* 0x000000040900788c */ /* 0x000fc8000bf25270 */
[----:B----4-:R-:W-:Y:S02]  /*4a60*/  USEL UR10, URZ, 0x1, UP1 ;  /* 0x00000001ff0a7887 */ /* 0x010fe40008800000 */
[----:B------:R-:W-:-:S04]  /*4a70*/  USEL UR9, UR9, URZ, UP1 ;  /* 0x000000ff09097287 */ /* 0x000fc80008800000 */
[----:B------:R-:W-:Y:S01]  /*4a80*/  ULEA UR7, UR9, UR5, 0x3 ;  /* 0x0000000509077291 */ /* 0x000fe2000f8e18ff */
[----:B------:R-:W-:-:S04]  /*4a90*/  LOP3.LUT R2, R9, UR10, RZ, 0x3c, !PT ;  /* 0x0000000a09027c12 */ /* 0x000fc8000f8e3cff */
[----:B-1----:R-:W-:-:S04]  /*4aa0*/  SHF.L.U32 R3, R2, 0x1f, RZ ;  /* 0x0000001f02037819 */ /* 0x002fc800000006ff */
[----:B------:R-:W1:Y:S02]  /*4ab0*/  SYNCS.PHASECHK.TRANS64.TRYWAIT P0, [UR7], R3 ;  /* 0x00000003ff0075a7 */ /* 0x000e640008001107 */
[----:B-1----:R-:W-:Y:S05]  /*4ac0*/  @!P0 BRA `(.L_x_100) ;  /* 0x0000005800a08947 */ /* 0x002fea0003800000 */
.L_x_241:
        /* <DEDUP_REMOVED lines=9> */
.L_x_243:
[----:B------:R-:W-:-:S04]  /*4b60*/  UIADD3 UR9, UPT, UPT, UR9, 0x1, URZ ;  /* 0x0000000109097890 */ /* 0x000fc8000fffe0ff */
[----:B------:R-:W-:-:S04]  /*4b70*/  UISETP.NE.AND UP1, UPT, UR9, 0x4, UPT ;  /* 0x000000040900788c */ /* 0x000fc8000bf25270 */
[----:B------:R-:W-:Y:S02]  /*4b80*/  USEL UR7, URZ, 0x1, UP1 ;  /* 0x00000001ff077887 */ /* 0x000fe40008800000 */
[----:B------:R-:W-:-:S04]  /*4b90*/  USEL UR9, UR9, URZ, UP1 ;  /* 0x000000ff09097287 */ /* 0x000fc80008800000 */
[----:B------:R-:W-:Y:S01]  /*4ba0*/  ULEA UR9, UR9, UR5, 0x3 ;  /* 0x0000000509097291 */ /* 0x000fe2000f8e18ff */
[----:B-1----:R-:W-:-:S04]  /*4bb0*/  LOP3.LUT R3, R2, UR7, RZ, 0x3c, !PT ;  /* 0x0000000702037c12 */ /* 0x002fc8000f8e3cff */
[----:B------:R-:W-:Y:S01]  /*4bc0*/  SHF.L.U32 R3, R3, 0x1f, RZ ;  /* 0x0000001f03037819 */ /* 0x000fe200000006ff */
[----:B------:R-:W-:-:S04]  /*4bd0*/  IMAD.U32 R0, RZ, RZ, UR9 ;  /* 0x00000009ff007e24 */ /* 0x000fc8000f8e00ff */
[----:B------:R1:W2:Y:S03]  /*4be0*/  SYNCS.PHASECHK.TRANS64.TRYWAIT P0, [R0+URZ], R3 ;  /* 0x00000003000075a7 */ /* 0x0002a600080011ff */
[----:B--2---:R-:W-:Y:S05]  /*4bf0*/  @!P0 NANOSLEEP.SYNCS 0x989680 ;  /* 0x009896800000895d */ /* 0x004fea0003900000 */
[----:B------:R-:W2:Y:S02]  /*4c00*/  @!P0 SYNCS.PHASECHK.TRANS64 P0, [R0+URZ], R3 ;  /* 0x00000003000085a7 */ /* 0x000ea400080010ff */
[----:B--2---:R-:W-:Y:S05]  /*4c10*/  @P0 BRA `(.L_x_102) ;  /* 0x0000000000200947 */ /* 0x004fea0003800000 */
.L_x_103:
[----:B--2---:R2:W4:Y:S02]  /*4c20*/  SYNCS.PHASECHK.TRANS64.TRYWAIT P0, [R0+URZ], R3 ;  /* 0x00000003000075a7 */ /* 0x00452400080011ff */
[----:B----4-:R-:W-:Y:S05]  /*4c30*/  @!P0 NANOSLEEP.SYNCS 0x989680 ;  /* 0x009896800000895d */ /* 0x010fea0003900000 */
[----:B------:R-:W4:Y:S02]  /*4c40*/  @!P0 SYNCS.PHASECHK.TRANS64 P0, [R0+URZ], R3 ;  /* 0x00000003000085a7 */ /* 0x000f2400080010ff */
[----:B----4-:R-:W-:Y:S05]  /*4c50*/  @!P0 BRA `(.L_x_103) ;  /* 0xfffffffc00f08947 */ /* 0x010fea000383ffff */
[----:B------:R-:W-:Y:S05]  /*4c60*/  BRA `(.L_x_102) ;  /* 0x00000000000c7947 */ /* 0x000fea0003800000 */
.L_x_98:
[----:B------:R-:W-:-:S04]  /*4c70*/  UIADD3 UR5, UPT, UPT, UR8, 0x270, URZ ;  /* 0x0000027008057890 */ /* 0x000fc8000fffe0ff */
[----:B------:R-:W-:-:S09]  /*4c80*/  UPRMT UR5, UR4, 0x654, UR5 ;  /* 0x0000065404057896 */ /* 0x000fd20008000005 */
[----:B------:R-:W-:Y:S03]  /*4c90*/  SYNCS.ARRIVE.TRANS64.RED.A1T0 RZ, [UR5], RZ ;  /* 0x000000ffffff79a7 */ /* 0x000fe60008100405 */
.L_x_102:
[----:B-12---:R-:W-:Y:S01]  /*4ca0*/  SHF.L.U32 R3, RZ, 0x1f, RZ ;  /* 0x0000001fff037819 */ /* 0x006fe200000006ff */
[----:B------:R-:W-:Y:S01]  /*4cb0*/  UIADD3 UR5, UPT, UPT, UR8, 0x270, URZ ;  /* 0x0000027008057890 */ /* 0x000fe2000fffe0ff */
[----:B------:R-:W-:Y:S02]  /*4cc0*/  PLOP3.LUT P0, PT, PT, PT, UP0, 0x80, 0x8 ;  /* 0x000000000008781c */ /* 0x000fe40003f0f008 */
[----:B------:R-:W1:Y:S02]  /*4cd0*/  SYNCS.PHASECHK.TRANS64.TRYWAIT P1, [UR8+0x270], R3 ;  /* 0x00027003ff0075a7 */ /* 0x000e640008021108 */
[----:B-1----:R-:W-:Y:S09]  /*4ce0*/  @!P1 BRA `(.L_x_104) ;  /* 0x0000005800489947 */ /* 0x002ff20003800000 */
.L_x_245:
[----:B------:R-:W-:Y:S01]  /*4cf0*/  @!UP0 UPRMT UR5, UR4, 0x654, UR5 ;  /* 0x0000065404058896 */ /* 0x000fe20008000005 */
[----:B------:R-:W-:Y:S02]  /*4d00*/  UMOV UR8, 0xffff ;  /* 0x0000ffff00087882 */ /* 0x000fe40000000000 */
[----:B------:R-:W-:-:S06]  /*4d10*/  UMOV UR4, 0x1 ;  /* 0x0000000100047882 */ /* 0x000fcc0000000000 */
[----:B------:R-:W-:Y:S01]  /*4d20*/  @!P0 SYNCS.ARRIVE.TRANS64.RED.A1T0 RZ, [UR5], RZ ;  /* 0x000000ffffff89a7 */ /* 0x000fe20008100405 */
[----:B------:R-:W-:Y:S01]  /*4d30*/  NOP ;  /* 0x0000000000007918 */ /* 0x000fe20000000000 */
[----:B-1----:R-:W1:Y:S01]  /*4d40*/  LDS R0, [UR6+0x14] ;  /* 0x00001406ff007984 */ /* 0x002e620008000800 */
[----:B------:R-:W-:-:S04]  /*4d50*/  ULOP3.LUT UR5, UR24, 0xffff, URZ, 0xc0, !UPT ;  /* 0x0000ffff18057892 */ /* 0x000fc8000f8ec0ff */
[----:B------:R-:W-:-:S04]  /*4d60*/  USHF.R.U32.HI UR5, URZ, 0x5, UR5 ;  /* 0x00000005ff057899 */ /* 0x000fc80008011605 */
[----:B------:R-:W-:Y:S02]  /*4d70*/  USHF.L.U32 UR8, UR8, UR5, URZ ;  /* 0x0000000508087299 */ /* 0x000fe400080006ff */
[----:B------:R-:W-:-:S04]  /*4d80*/  USHF.L.U32 UR4, UR4, UR5, URZ ;  /* 0x0000000504047299 */ /* 0x000fc800080006ff */
[----:B-1----:R-:W-:-:S04]  /*4d90*/  LOP3.LUT R0, R0, UR8, RZ, 0xc0, !PT ;  /* 0x0000000800007c12 */ /* 0x002fc8000f8ec0ff */
[----:B------:R-:W-:-:S13]  /*4da0*/  ISETP.NE.AND P0, PT, R0, UR8, PT ;  /* 0x0000000800007c0c */ /* 0x000fda000bf05270 */
[----:B------:R-:W-:Y:S05]  /*4db0*/  @P0 BRA `(.L_x_105) ;  /* 0x0000000000580947 */ /* 0x000fea0003800000 */
[----:B------:R-:W1:Y:S02]  /*4dc0*/  LDS R0, [UR6+0x18] ;  /* 0x00001806ff007984 */ /* 0x000e640008000800 */
[----:B-1----:R-:W-:-:S04]  /*4dd0*/  LOP3.LUT R0, R0, UR4, RZ, 0xc0, !PT ;  /* 0x0000000400007c12 */ /* 0x002fc8000f8ec0ff */
[----:B------:R-:W-:-:S13]  /*4de0*/  ISETP.NE.AND P0, PT, R0, UR4, PT ;  /* 0x0000000400007c0c */ /* 0x000fda000bf05270 */
[----:B------:R-:W-:Y:S05]  /*4df0*/  @P0 BRA `(.L_x_106) ;  /* 0x00000000003c0947 */ /* 0x000fea0003800000 */
[----:B------:R-:W1:Y:S01]  /*4e00*/  S2R R2, SR_LANEID ;  /* 0x0000000000027919 */ /* 0x000e620000000000 */
[----:B------:R-:W-:Y:S01]  /*4e10*/  ULOP3.LUT UR8, URZ, UR8, URZ, 0x33, !UPT ;  /* 0x00000008ff087292 */ /* 0x000fe2000f8e33ff */
[----:B------:R-:W-:Y:S01]  /*4e20*/  LOP3.LUT R4, RZ, UR4, RZ, 0x33, !PT ;  /* 0x00000004ff047c12 */ /* 0x000fe2000f8e33ff */
[----:B------:R-:W-:Y:S02]  /*4e30*/  VOTEU.ANY UR7, UPT, PT ;  /* 0x0000000000077886 */ /* 0x000fe400038e0100 */
[----:B------:R-:W-:Y:S01]  /*4e40*/  UFLO.U32 UR7, UR7 ;  /* 0x00000007000772bd */ /* 0x000fe200080e0000 */
[----:B------:R-:W2:Y:S01]  /*4e50*/  REDUX UR4, R4 ;  /* 0x00000000040473c4 */ /* 0x000ea20000000000 */
[----:B------:R-:W-:-:S06]  /*4e60*/  IMAD.U32 R0, RZ, RZ, UR8 ;  /* 0x00000008ff007e24 */ /* 0x000fcc000f8e00ff */
[----:B------:R1:W-:Y:S01]  /*4e70*/  UTCATOMSWS.AND URZ, UR8 ;  /* 0x0000000800ff79e3 */ /* 0x0003e20008000000 */
[----:B------:R-:W3:Y:S01]  /*4e80*/  REDUX UR5, R0 ;  /* 0x00000000000573c4 */ /* 0x000ee20000000000 */
[----:B-1----:R-:W-:Y:S01]  /*4e90*/  ISETP.EQ.U32.AND P0, PT, R2, UR7, PT ;  /* 0x0000000702007c0c */ /* 0x002fe2000bf02070 */
[----:B--2---:R-:W-:Y:S01]  /*4ea0*/  IMAD.U32 R2, RZ, RZ, UR4 ;  /* 0x00000004ff027e24 */ /* 0x004fe2000f8e00ff */
[----:B---3--:R-:W-:-:S11]  /*4eb0*/  MOV R3, UR5 ;  /* 0x0000000500037c02 */ /* 0x008fd60008000f00 */
[----:B------:R1:W-:Y:S04]  /*4ec0*/  @P0 ATOMS.AND RZ, [UR6+0x14], R3 ;  /* 0x00001403ffff098c */ /* 0x0003e8000a800006 */
[----:B------:R1:W-:Y:S01]  /*4ed0*/  @P0 ATOMS.AND RZ, [UR6+0x18], R2 ;  /* 0x00001802ffff098c */ /* 0x0003e2000a800006 */
[----:B------:R-:W-:Y:S05]  /*4ee0*/  BRA `(.L_x_107) ;  /* 0x0000000000147947 */ /* 0x000fea0003800000 */
.L_x_106:
[----:B------:R-:W-:Y:S02]  /*4ef0*/  MOV R2, 0x4f10 ;  /* 0x00004f1000027802 */ /* 0x000fe40000000f00 */
[----:B---345:R-:W-:Y:S05]  /*4f00*/  CALL.REL.NOINC `($__internal_0_$__cuda_sm10x_tcgen05_guardrail_trap_col_being_dealloced_not_returned_by_alloc) ;  /* 0x0000005c00287944 */ /* 0x038fea0003c00000 */
[----:B------:R-:W-:Y:S05]  /*4f10*/  BRA `(.L_x_107) ;  /* 0x0000000000087947 */ /* 0x000fea0003800000 */
.L_x_105:
[----:B------:R-:W-:Y:S02]  /*4f20*/  MOV R2, 0x4f40 ;  /* 0x00004f4000027802 */ /* 0x000fe40000000f00 */
[----:B---345:R-:W-:Y:S05]  /*4f30*/  CALL.REL.NOINC `($__internal_2_$__cuda_sm10x_tcgen05_guardrail_trap_unallocated_columns_being_dealloced) ;  /* 0x0000005c00347944 */ /* 0x038fea0003c00000 */
.L_x_107:
[----:B------:R-:W-:Y:S01]  /*4f40*/  NOP ;  /* 0x0000000000007918 */ /* 0x000fe20000000000 */
[----:B----4-:R-:W-:Y:S05]  /*4f50*/  EXIT ;  /* 0x000000000000794d */ /* 0x010fea0003800000 */
.L_x_78:
[----:B------:R-:W-:-:S09]  /*4f60*/  UISETP.NE.OR UP5, UPT, UR10, 0x3, !UP5 ;  /* 0x000000030a00788c */ /* 0x000fd2000efa5670 */
[----:B------:R-:W-:Y:S05]  /*4f70*/  BRA.U UP5, `(.L_x_108) ;  /* 0x0000001105787547 */ /* 0x000fea000b800000 */
[----:B------:R-:W1:Y:S01]  /*4f80*/  LDC R0, c[0x0][0xb30] ;  /* 0x0002cc00ff007b82 */ /* 0x000e620000000800 */
[----:B------:R-:W2:Y:S01]  /*4f90*/  LDCU.64 UR8, c[0x0][0x888] ;  /* 0x00011100ff0877ac */ /* 0x000ea20008000a00 */
[----:B------:R-:W-:Y:S02]  /*4fa0*/  HFMA2 R25, -RZ, RZ, 0, 0 ;  /* 0x00000000ff197431 */ /* 0x000fe400000001ff */
[----:B-----5:R-:W-:Y:S01]  /*4fb0*/  IMAD.MOV.U32 R32, RZ, RZ, 0x1 ;  /* 0x00000001ff207424 */ /* 0x020fe200078e00ff */
[----:B------:R-:W-:Y:S01]  /*4fc0*/  MOV R23, 0x1000 ;  /* 0x0000100000177802 */ /* 0x000fe20000000f00 */
[----:B------:R-:W3:Y:S01]  /*4fd0*/  LDCU.64 UR4, c[0x0][0x890] ;  /* 0x00011200ff0477ac */ /* 0x000ee20008000a00 */
[----:B------:R-:W-:Y:S01]  /*4fe0*/  IMAD.MOV.U32 R27, RZ, RZ, RZ ;  /* 0x000000ffff1b7224 */ /* 0x000fe200078e00ff */
[----:B------:R-:W4:Y:S01]  /*4ff0*/  LDC R19, c[0x0][0x370] ;  /* 0x0000dc00ff137b82 */ /* 0x000f220000000800 */
[----:B------:R-:W-:Y:S01]  /*5000*/  UMOV UR7, 0x400 ;  /* 0x0000040000077882 */ /* 0x000fe20000000000 */
[----:B------:R-:W-:-:S02]  /*5010*/  UPLOP3.LUT UP1, UPT, UPT, UPT, UPT, 0x40, 0x4 ;  /* 0x000000000004789c */ /* 0x000fc40003f2e870 */
[----:B------:R-:W-:-:S04]  /*5020*/  ULEA UR7, UR37, UR7, 0x18 ;  /* 0x0000000725077291 */ /* 0x000fc8000f8ec0ff */
[----:B------:R-:W4:Y:S01]  /*5030*/  LDC R2, c[0x0][0xb0c] ;  /* 0x0002c300ff027b82 */ /* 0x000f220000000800 */
[----:B------:R-:W-:Y:S02]  /*5040*/  UIADD3 UR13, UPT, UPT, UR7, 0x1b8, URZ ;  /* 0x000001b8070d7890 */ /* 0x000fe4000fffe0ff */
[----:B--2---:R-:W-:Y:S02]  /*5050*/  UISETP.NE.U32.AND UP3, UPT, UR8, URZ, UPT ;  /* 0x000000ff0800728c */ /* 0x004fe4000bf65070 */
[----:B------:R-:W-:Y:S02]  /*5060*/  UIADD3 UR41, UPT, UPT, UR7, 0x1a0, URZ ;  /* 0x000001a007297890 */ /* 0x000fe4000fffe0ff */
[----:B---3--:R-:W-:Y:S01]  /*5070*/  UISETP.NE.U32.AND UP4, UPT, UR4, URZ, UPT ;  /* 0x000000ff0400728c */ /* 0x008fe2000bf85070 */
[----:B------:R-:W2:Y:S01]  /*5080*/  LDC R18, c[0x0][0xb20] ;  /* 0x0002c800ff127b82 */ /* 0x000ea20000000800 */
[----:B-1----:R-:W-:Y:S01]  /*5090*/  ISETP.NE.AND P1, PT, R0, 0x1, PT ;  /* 0x000000010000780c */ /* 0x002fe20003f25270 */
[----:B------:R-:W-:-:S02]  /*50a0*/  UISETP.NE.AND.EX UP3, UPT, UR9, URZ, UPT, UP3 ;  /* 0x000000ff0900728c */ /* 0x000fc4000bf65330 */
[----:B------:R-:W-:Y:S02]  /*50b0*/  UIADD3 UR33, UPT, UPT, UR7, 0x1a8, URZ ;  /* 0x000001a807217890 */ /* 0x000fe4000fffe0ff */
[----:B------:R-:W-:Y:S02]  /*50c0*/  UIADD3 UR25, UPT, UPT, UR7, 0x1b0, URZ ;  /* 0x000001b007197890 */ /* 0x000fe4000fffe0ff */
[----:B------:R-:W1:Y:S01]  /*50d0*/  LDC.64 R36, c[0x0][0x348] ;  /* 0x0000d200ff247b82 */ /* 0x000e620000000a00 */
[----:B------:R-:W-:Y:S02]  /*50e0*/  UPRMT UR13, UR37, 0x654, UR13 ;  /* 0x00000654250d7896 */ /* 0x000fe4000800000d */
[----:B------:R-:W-:-:S05]  /*50f0*/  UISETP.NE.AND.EX UP4, UPT, UR5, URZ, UPT, UP4 ;  /* 0x000000ff0500728c */ /* 0x000fca000bf85340 */
[----:B------:R-:W3:Y:S08]  /*5100*/  LDC.64 R16, c[0x0][0xb10] ;  /* 0x0002c400ff107b82 */ /* 0x000ef00000000a00 */
[----:B------:R-:W1:Y:S08]  /*5110*/  LDC.64 R6, c[0x0][0xb18] ;  /* 0x0002c600ff067b82 */ /* 0x000e700000000a00 */
[----:B------:R-:W1:Y:S08]  /*5120*/  LDC.64 R4, c[0x0][0xb28] ;  /* 0x0002ca00ff047b82 */ /* 0x000e700000000a00 */
[----:B--2-4-:R-:W1:Y:S02]  /*5130*/  LDC R22, c[0x0][0x374] ;  /* 0x0000dd00ff167b82 */ /* 0x014e640000000800 */
.L_x_119:
[----:B------:R-:W-:Y:S02]  /*5140*/  LEA R0, R27, UR7, 0x3 ;  /* 0x000000071b007c11 */ /* 0x000fe4000f8e18ff */
[----:B------:R-:W-:Y:S02]  /*5150*/  SHF.L.U32 R3, R25, 0x1f, RZ ;  /* 0x0000001f19037819 */ /* 0x000fe400000006ff */
[----:B------:R-:W-:Y:S02]  /*5160*/  LEA R28, R27, UR7, 0x4 ;  /* 0x000000071b1c7c11 */ /* 0x000fe4000f8e20ff */
[----:B--2---:R-:W2:Y:S02]  /*5170*/  SYNCS.PHASECHK.TRANS64.TRYWAIT P0, [R0+URZ+0x1f0], R3 ;  /* 0x0001f003000075a7 */ /* 0x004ea400080011ff */
[----:B--2---:R-:W-:Y:S05]  /*5180*/  @!P0 BRA `(.L_x_109) ;  /* 0x0000005400388947 */ /* 0x004fea0003800000 */
.L_x_246:
[----:B------:R-:W-:Y:S01]  /*5190*/  ISETP.GE.AND P0, PT, R26, 0x1, PT ;  /* 0x000000011a00780c */ /* 0x000fe20003f06270 */
[----:B------:R-:W4:Y:S01]  /*51a0*/  LDS.128 R28, [R28+0x280] ;  /* 0x000280001c1c7984 */ /* 0x000f220000000c00 */
[----:B--2---:R-:W-:Y:S01]  /*51b0*/  VIADD R0, R0, 0x200 ;  /* 0x0000020000007836 */ /* 0x004fe20000000000 */
[----:B------:R-:W-:Y:S01]  /*51c0*/  @!PT LDS RZ, [RZ] ;  /* 0x00000000fffff984 */ /* 0x000fe20000000800 */
[----:B------:R-:W-:Y:S01]  /*51d0*/  @!PT LDS RZ, [RZ] ;  /* 0x00000000fffff984 */ /* 0x000fe20000000800 */
[----:B------:R-:W-:Y:S01]  /*51e0*/  @!PT LDS RZ, [RZ] ;  /* 0x00000000fffff984 */ /* 0x000fe20000000800 */
[----:B------:R-:W-:Y:S01]  /*51f0*/  @!PT LDS RZ, [RZ] ;  /* 0x00000000fffff984 */ /* 0x000fe20000000800 */
[----:B------:R2:W-:Y:S06]  /*5200*/  MEMBAR.ALL.CTA ;  /* 0x0000000000007992 */ /* 0x0005ec0000008000 */
[----:B--2---:R-:W2:Y:S01]  /*5210*/  FENCE.VIEW.ASYNC.S ;  /* 0x00000000000073c6 */ /* 0x004ea20000000000 */
[----:B------:R-:W-:Y:S04]  /*5220*/  PRMT R0, RZ, 0x654, R0 ;  /* 0x00000654ff007816 */ /* 0x000fe80000000000 */
[----:B--2---:R2:W-:Y:S01]  /*5230*/  SYNCS.ARRIVE.TRANS64.RED.A1T0 RZ, [R0+URZ], RZ ;  /* 0x000000ff00ff79a7 */ /* 0x0045e200081004ff */
[----:B----4-:R-:W-:Y:S11]  /*5240*/  LOP3.LUT P3, RZ, R30, 0x1, RZ, 0xc0, !PT ;  /* 0x000000011eff7812 */ /* 0x010ff6000786c0ff */
[----:B------:R-:W-:Y:S02]  /*5250*/  @!UPT UIADD3 URZ, UPT, UPT, URZ, URZ, URZ ;  /* 0x000000fffffff290 */ /* 0x000fe4000fffe0ff */
[----:B------:R-:W-:Y:S02]  /*5260*/  @P3 MOV R13, R28 ;  /* 0x0000001c000d3202 */ /* 0x000fe40000000f00 */
[----:B------:R-:W-:Y:S01]  /*5270*/  @P3 LOP3.LUT R8, R29, 0xffff, RZ, 0xc0, !PT ;  /* 0x0000ffff1d083812 */ /* 0x000fe200078ec0ff */
[----:B--2---:R-:W-:Y:S06]  /*5280*/  @!P0 BRA `(.L_x_110) ;  /* 0x0000000000a48947 */ /* 0x004fec0003800000 */
[----:B-1----:R-:W-:Y:S01]  /*5290*/  IMAD.HI.U32 R33, R22, R7, RZ ;  /* 0x0000000716217227 */ /* 0x002fe200078e00ff */
[----:B------:R-:W-:Y:S02]  /*52a0*/  ISETP.NE.AND P0, PT, R6, 0x1, PT ;  /* 0x000000010600780c */ /* 0x000fe40003f05270 */
[----:B------:R-:W-:Y:S01]  /*52b0*/  ISETP.NE.AND P2, PT, R26, 0x1, PT ;  /* 0x000000011a00780c */ /* 0x000fe20003f45270 */
[----:B---3--:R-:W-:Y:S01]  /*52c0*/  IMAD.HI.U32 R34, R19, R16, RZ ;  /* 0x0000001013227227 */ /* 0x008fe200078e00ff */
[----:B------:R-:W-:Y:S02]  /*52d0*/  SHF.R.U32.HI R33, RZ, R18, R33 ;  /* 0x00000012ff217219 */ /* 0x000fe40000011621 */
[----:B------:R-:W-:Y:S01]  /*52e0*/  ISETP.NE.AND P4, PT, R2, 0x1, PT ;  /* 0x000000010200780c */ /* 0x000fe20003f85270 */
[----:B------:R-:W-:Y:S01]  /*52f0*/  IMAD.HI.U32 R38, R13, R16, RZ ;  /* 0x000000100d267227 */ /* 0x000fe200078e00ff */
[----:B------:R-:W-:Y:S02]  /*5300*/  SHF.R.U32.HI R34, RZ, R17, R34 ;  /* 0x00000011ff227219 */ /* 0x000fe40000011622 */
[----:B------:R-:W-:Y:S01]  /*5310*/  SEL R3, R22, R33, !P0 ;  /* 0x0000002116037207 */ /* 0x000fe20004000000 */
[C---:B------:R-:W-:Y:S01]  /*5320*/  IMAD.HI.U32 R33, R8.reuse, R7, RZ ;  /* 0x0000000708217227 */ /* 0x040fe200078e00ff */
[----:B------:R-:W-:Y:S02]  /*5330*/  SEL R11, R19, R34, !P4 ;  /* 0x00000022130b7207 */ /* 0x000fe40006000000 */
[----:B------:R-:W-:Y:S01]  /*5340*/  SHF.R.U32.HI R38, RZ, R17, R38 ;  /* 0x00000011ff267219 */ /* 0x000fe20000011626 */
[----:B------:R-:W-:Y:S01]  /*5350*/  IMAD.HI.U32 R40, R3, R4, RZ ;  /* 0x0000000403287227 */ /* 0x000fe200078e00ff */
[----:B------:R-:W-:Y:S03]  /*5360*/  SHF.R.U32.HI R33, RZ, R18, R33 ;  /* 0x00000012ff217219 */ /* 0x000fe60000011621 */
[----:B------:R-:W-:Y:S01]  /*5370*/  IMAD.HI.U32 R34, R11, R4, RZ ;  /* 0x000000040b227227 */ /* 0x000fe200078e00ff */
[----:B------:R-:W-:Y:S02]  /*5380*/  @P2 SHF.R.U32.HI R3, RZ, R5, R40 ;  /* 0x00000005ff032219 */ /* 0x000fe40000011628 */
[----:B------:R-:W-:Y:S02]  /*5390*/  SEL R9, R8, R33, !P0 ;  /* 0x0000002108097207 */ /* 0x000fe40004000000 */
[----:B------:R-:W-:Y:S01]  /*53a0*/  @P2 SHF.R.U32.HI R11, RZ, R5, R34 ;  /* 0x00000005ff0b2219 */ /* 0x000fe20000011622 */
[C---:B------:R-:W-:Y:S01]  /*53b0*/  IMAD R10, R26.reuse, R3, RZ ;  /* 0x000000031a0a7224 */ /* 0x040fe200078e02ff */
[----:B------:R-:W-:Y:S01]  /*53c0*/  SEL R3, R13, R38, !P4 ;  /* 0x000000260d037207 */ /* 0x000fe20006000000 */
[C---:B------:R-:W-:Y:S03]  /*53d0*/  IMAD.HI.U32 R14, R9.reuse, R4, RZ ;  /* 0x00000004090e7227 */ /* 0x040fe600078e00ff */
[----:B------:R-:W-:Y:S01]  /*53e0*/  ISETP.GE.AND P0, PT, R9, R10, PT ;  /* 0x0000000a0900720c */ /* 0x000fe20003f06270 */
[C---:B------:R-:W-:Y:S01]  /*53f0*/  IMAD R12, R26.reuse, R11, RZ ;  /* 0x0000000b1a0c7224 */ /* 0x040fe200078e02ff */
[-C--:B------:R-:W-:Y:S04]  /*5400*/  SHF.R.U32.HI R14, RZ, R5.reuse, R14 ;  /* 0x00000005ff0e7219 */ /* 0x080fe8000001160e */
[----:B------:R-:W-:Y:S02]  /*5410*/  ISETP.GE.OR P0, PT, R3, R12, P0 ;  /* 0x0000000c0300720c */ /* 0x000fe40000706670 */
[----:B------:R-:W-:Y:S05]  /*5420*/  SEL R15, R9, R14, !P2 ;  /* 0x0000000e090f7207 */ /* 0x000fea0005000000 */
[----:B------:R-:W-:Y:S04]  /*5430*/  IMAD.MOV R14, RZ, RZ, -R15 ;  /* 0x000000ffff0e7224 */ /* 0x000fe800078e0a0f */
[----:B------:R-:W-:Y:S02]  /*5440*/  IMAD R14, R26, R14, R9 ;  /* 0x0000000e1a0e7224 */ /* 0x000fe400078e0209 */
[C---:B------:R-:W-:Y:S05]  /*5450*/  @!P0 IMAD.HI.U32 R10, R3.reuse, R4, RZ ;  /* 0x00000004030a8227 */ /* 0x040fea00078e00ff */
[----:B------:R-:W-:Y:S04]  /*5460*/  @!P0 SHF.R.U32.HI R10, RZ, R5, R10 ;  /* 0x00000005ff0a8219 */ /* 0x000fe8000001160a */
[----:B------:R-:W-:Y:S01]  /*5470*/  @!P0 SEL R0, R3, R10, !P2 ;  /* 0x0000000a03008207 */ /* 0x000fe20005000000 */
[----:B------:R-:W-:Y:S03]  /*5480*/  IMAD.MOV R10, RZ, RZ, -R3 ;  /* 0x000000ffff0a7224 */ /* 0x000fe600078e0a03 */
[----:B------:R-:W-:Y:S01]  /*5490*/  @!P0 IADD3 R15, PT, PT, R15, -R0, RZ ;  /* 0x800000000f0f8210 */ /* 0x000fe20007ffe0ff */
[----:B------:R-:W-:Y:S01]  /*54a0*/  @!P0 IMAD R0, R11, R14, R0 ;  /* 0x0000000e0b008224 */ /* 0x000fe200078e0200 */
[----:B------:R-:W-:Y:S01]  /*54b0*/  IADD3 R11, PT, PT, -R9, RZ, RZ ;  /* 0x000000ff090b7210 */ /* 0x000fe20007ffe1ff */
[----:B------:R-:W-:Y:S02]  /*54c0*/  IMAD R13, R2, R10, R13 ;  /* 0x0000000a020d7224 */ /* 0x000fe400078e020d */
[----:B------:R-:W-:Y:S02]  /*54d0*/  @!P0 IMAD R9, R15, R26, R3 ;  /* 0x0000001a0f098224 */ /* 0x000fe400078e0203 */
[----:B------:R-:W-:Y:S02]  /*54e0*/  @!P0 IMAD.MOV.U32 R3, RZ, RZ, R0 ;  /* 0x000000ffff038224 */ /* 0x000fe400078e0000 */
[----:B------:R-:W-:Y:S02]  /*54f0*/  IMAD R8, R6, R11, R8 ;  /* 0x0000000b06087224 */ /* 0x000fe400078e0208 */
[----:B------:R-:W-:Y:S02]  /*5500*/  IMAD R13, R3, R2, R13 ;  /* 0x00000002030d7224 */ /* 0x000fe400078e020d */
[----:B------:R-:W-:Y:S02]  /*5510*/  IMAD R8, R9, R6, R8 ;  /* 0x0000000609087224 */ /* 0x000fe400078e0208 */
.L_x_110:
[----:B------:R-:W-:Y:S05]  /*5520*/  BRA.U UP1, `(.L_x_111) ;  /* 0x0000000101107547 */ /* 0x000fea000b800000 */
[----:B------:R-:W-:Y:S04]  /*5530*/  MOV R0, UR6 ;  /* 0x0000000600007c02 */ /* 0x000fe80008000f00 */
[----:B------:R-:W-:Y:S04]  /*5540*/  SHF.L.U32 R3, R0, 0x1f, RZ ;  /* 0x0000001f00037819 */ /* 0x000fe800000006ff */
[----:B------:R-:W2:Y:S02]  /*5550*/  SYNCS.PHASECHK.TRANS64.TRYWAIT P0, [UR7+0x1e8], R3 ;  /* 0x0001e803ff0075a7 */ /* 0x000ea40008001107 */
[----:B--2---:R-:W-:Y:S05]  /*5560*/  @!P0 BRA `(.L_x_112) ;  /* 0x0000005000548947 */ /* 0x004fea0003800000 */
.L_x_111:
[----:B------:R-:W-:Y:S02]  /*5570*/  R2UR UR42, R20 ;  /* 0x00000000142a72ca */ /* 0x000fe400000e0000 */
[----:B------:R-:W-:Y:S02]  /*5580*/  R2UR UR43, R21 ;  /* 0x00000000152b72ca */ /* 0x000fe400000e0000 */
[----:B------:R-:W-:Y:S02]  /*5590*/  ISETP.NE.U32.AND P2, PT, RZ, UR4, PT ;  /* 0x00000004ff007c0c */ /* 0x000fe4000bf45070 */
[----:B------:R-:W-:Y:S02]  /*55a0*/  SHF.L.U32 R12, R32, 0x1f, RZ ;  /* 0x0000001f200c7819 */ /* 0x000fe400000006ff */
[----:B------:R-:W-:Y:S05]  /*55b0*/  ISETP.NE.AND.EX P2, PT, RZ, UR5, PT, P2 ;  /* 0x00000005ff007c0c */ /* 0x000fea000bf45320 */
[----:B------:R-:W-:Y:S02]  /*55c0*/  USHF.L.U32 UR42, UR42, 0x7, URZ ;  /* 0x000000072a2a7899 */ /* 0x000fe400080006ff */
[----:B------:R-:W-:Y:S01]  /*55d0*/  USHF.L.U32 UR43, UR43, 0x6, URZ ;  /* 0x000000062b2b7899 */ /* 0x000fe200080006ff */
[----:B------:R-:W-:Y:S11]  /*55e0*/  BRA.U !UP4, `(.L_x_113) ;  /* 0x000000010c347547 */ /* 0x000ff6000b800000 */
[----:B------:R-:W-:Y:S01]  /*55f0*/  UPLOP3.LUT UP0, UPT, UPT, UPT, UP3, 0x80, 0x8 ;  /* 0x000000000008789c */ /* 0x000fe20003f0f030 */
[----:B--2---:R-:W-:Y:S02]  /*5600*/  HFMA2 R0, -RZ, RZ, 0, 5.9604644775390625e-08 ;  /* 0x00000001ff007431 */ /* 0x004fe400000001ff */
[----:B------:R-:W-:Y:S03]  /*5610*/  IMAD.MOV.U32 R59, RZ, RZ, 0x1 ;  /* 0x00000001ff3b7424 */ /* 0x000fe600078e00ff */
[----:B------:R-:W-:Y:S05]  /*5620*/  PLOP3.LUT P0, PT, PT, PT, UP0, 0x80, 0x8 ;  /* 0x000000000008781c */ /* 0x000fea0003f0f008 */
[----:B------:R-:W2:Y:S01]  /*5630*/  @UP0 LDCU.64 UR10, c[0x0][0x888] ;  /* 0x00011100ff0a07ac */ /* 0x000ea20008000a00 */
[----:B------:R-:W-:Y:S07]  /*5640*/  @UP0 UIMAD UR8, UR36, UR4, URZ ;  /* 0x00000004240802a4 */ /* 0x000fee000f8e02ff */
[----:B------:R-:W-:Y:S01]  /*5650*/  @!P0 PRMT R59, R0, 0x7610, R59 ;  /* 0x00007610003b8816 */ /* 0x000fe2000000003b */
[----:B--2---:R-:W-:Y:S03]  /*5660*/  @UP0 UIMAD.WIDE UR10, UR8, 0x4, UR10 ;  /* 0x00000004080a08a5 */ /* 0x004fe6000f8e020a */
[----:B------:R-:W2:Y:S03]  /*5670*/  @!UP0 LDCU UR8, c[0x0][0x880] ;  /* 0x00011000ff0887ac */ /* 0x000ea60008000800 */
[----:B------:R-:W-:Y:S01]  /*5680*/  IMAD.U32 R10, RZ, RZ, UR10 ;  /* 0x0000000aff0a7e24 */ /* 0x000fe2000f8e00ff */
[----:B------:R-:W-:Y:S05]  /*5690*/  MOV R11, UR11 ;  /* 0x0000000b000b7c02 */ /* 0x000fea0008000f00 */
[----:B------:R4:W5:Y:S02]  /*56a0*/  @P0 LDG.E R35, desc[UR46][R10.64] ;  /* 0x0000002e0a230981 */ /* 0x000964000c1e1900 */
[----:B--2-4-:R-:W-:Y:S07]  /*56b0*/  @!P0 IMAD.U32 R35, RZ, RZ, UR8 ;  /* 0x00000008ff238e24 */ /* 0x014fee000f8e00ff */
.L_x_113:
[----:B-----5:R-:W-:Y:S01]  /*56c0*/  @!P2 FSETP.EQ.AND P0, PT, R35, RZ, PT ;  /* 0x000000ff2300a20b */ /* 0x020fe20003f02000 */
[----:B------:R-:W-:Y:S01]  /*56d0*/  @!UPT UIADD3 URZ, UPT, UPT, URZ, URZ, URZ ;  /* 0x000000fffffff290 */ /* 0x000fe2000fffe0ff */
[----:B------:R-:W-:Y:S11]  /*56e0*/  @!P2 BRA `(.L_x_114) ;  /* 0x000000000014a947 */ /* 0x000ff60003800000 */
[----:B------:R-:W-:Y:S02]  /*56f0*/  LOP3.LUT P2, RZ, R59, 0xff, RZ, 0xc0, !PT ;  /* 0x000000ff3bff7812 */ /* 0x000fe4000784c0ff */
[----:B------:R-:W-:Y:S04]  /*5700*/  PLOP3.LUT P0, PT, PT, PT, UP0, 0x80, 0x8 ;  /* 0x000000000008781c */ /* 0x000fe80003f0f008 */
[----:B------:R-:W-:Y:S07]  /*5710*/  PLOP3.LUT P0, PT, P0, PT, PT, 0x8, 0x80 ;  /* 0x000000000080781c */ /* 0x000fee000070e170 */
[----:B------:R-:W-:Y:S11]  /*5720*/  @P2 FSETP.EQ.AND P0, PT, R35, RZ, PT ;  /* 0x000000ff2300220b */ /* 0x000ff60003f02000 */
[----:B------:R-:W-:Y:S02]  /*5730*/  @!UPT UIADD3 URZ, UPT, UPT, URZ, URZ, URZ ;  /* 0x000000fffffff290 */ /* 0x000fe4000fffe0ff */
.L_x_114:
[----:B------:R-:W4:Y:S01]  /*5740*/  SYNCS.PHASECHK.TRANS64.TRYWAIT P2, [UR7+0x1c0], R12 ;  /* 0x0001c00cff0075a7 */ /* 0x000f220008041107 */
[----:B------:R-:W-:Y:S04]  /*5750*/  ELECT P4, URZ, PT ;  /* 0x0000000000ff782f */ /* 0x000fe80003880000 */
[----:B------:R-:W-:Y:S11]  /*5760*/  PLOP3.LUT P4, PT, P0, P4, PT, 0xf2, 0x2f ;  /* 0x00000000002f781c */ /* 0x000ff60000789e72 */
[----:B------:R-:W-:Y:S02]  /*5770*/  @!UPT UIADD3 URZ, UPT, UPT, URZ, URZ, URZ ;  /* 0x000000fffffff290 */ /* 0x000fe4000fffe0ff */
[----:B-1----:R-:W-:Y:S05]  /*5780*/  @!P4 IADD3 R9, P0, PT, R36, 0x580, RZ ;  /* 0x000005802409c810 */ /* 0x002fea0007f1e0ff */
[----:B--2---:R-:W-:Y:S01]  /*5790*/  @!P4 IMAD.X R0, RZ, RZ, R37, P0 ;  /* 0x000000ffff00c224 */ /* 0x004fe200000e0625 */
[----:B----4-:R-:W-:Y:S07]  /*57a0*/  @!P2 BRA `(.L_x_115) ;  /* 0x0000004c00dca947 */ /* 0x010fee0003800000 */
.L_x_249:
[----:B------:R-:W-:Y:S01]  /*57b0*/  @!P4 R2UR UR9, R9 ;  /* 0x000000000909c2ca */ /* 0x000fe200000e0000 */
[----:B------:R-:W-:Y:S01]  /*57c0*/  VOTEU.ALL UP1, P4 ;  /* 0x0000000000ff7886 */ /* 0x000fe20002020000 */
[----:B------:R-:W-:Y:S01]  /*57d0*/  @!P4 R2UR UR8, R0 ;  /* 0x000000000008c2ca */ /* 0x000fe200000e0000 */
[----:B------:R-:W-:Y:S01]  /*57e0*/  VOTEU.ALL UP2, P4 ;  /* 0x0000000000ff7886 */ /* 0x000fe20002040000 */
[----:B------:R-:W-:Y:S01]  /*57f0*/  UMOV UR16, 0x0 ;  /* 0x0000000000107882 */ /* 0x000fe20000000000 */
[----:B------:R-:W-:Y:S01]  /*5800*/  UMOV UR17, 0x10000000 ;  /* 0x1000000000117882 */ /* 0x000fe20000000000 */
[----:B------:R-:W-:Y:S01]  /*5810*/  @!UP1 UIADD3 UR40, UPT, UPT, UR7, 0x300, URZ ;  /* 0x0000030007289890 */ /* 0x000fe2000fffe0ff */
[----:B------:R-:W-:Y:S01]  /*5820*/  @!P4 IMAD.MOV.U32 R0, RZ, RZ, 0x1000 ;  /* 0x00001000ff00c424 */ /* 0x000fe200078e00ff */
[----:B------:R-:W-:Y:S01]  /*5830*/  UMOV UR44, UR36 ;  /* 0x00000024002c7c82 */ /* 0x000fe20008000000 */
[----:B------:R-:W-:Y:S01]  /*5840*/  @!UP1 UIADD3 UR10, UPT, UPT, UR42, 0x40, URZ ;  /* 0x000000402a0a9890 */ /* 0x000fe2000fffe0ff */
[----:B------:R-:W-:Y:S01]  /*5850*/  @!P4 IADD3 R9, P0, PT, R36, 0x580, RZ ;  /* 0x000005802409c810 */ /* 0x000fe20007f1e0ff */
[----:B------:R-:W-:Y:S01]  /*5860*/  UMOV UR11, UR43 ;  /* 0x0000002b000b7c82 */ /* 0x000fe20008000000 */
[----:B------:R-:W-:Y:S01]  /*5870*/  UMOV UR12, UR36 ;  /* 0x00000024000c7c82 */ /* 0x000fe20008000000 */
[----:B------:R-:W-:Y:S01]  /*5880*/  IMAD.U32 R10, RZ, RZ, UR9 ;  /* 0x00000009ff0a7e24 */ /* 0x000fe2000f8e00ff */
[----:B------:R-:W-:Y:S01]  /*5890*/  UMOV UR9, UR41 ;  /* 0x0000002900097c82 */ /* 0x000fe20008000000 */
[----:B------:R-:W-:Y:S01]  /*58a0*/  IMAD.U32 R11, RZ, RZ, UR8 ;  /* 0x00000008ff0b7e24 */ /* 0x000fe2000f8e00ff */
[----:B------:R-:W-:Y:S02]  /*58b0*/  @!UP1 UIADD3 UR8, UPT, UPT, UR7, 0xb00, URZ ;  /* 0x00000b0007089890 */ /* 0x000fe4000fffe0ff */
[----:B------:R-:W-:Y:S01]  /*58c0*/  @!P4 R2UR UR18, R10 ;  /* 0x000000000a12c2ca */ /* 0x000fe200000e0000 */
[----:B------:R-:W-:Y:S01]  /*58d0*/  VOTEU.ALL UP1, P4 ;  /* 0x0000000000ff7886 */ /* 0x000fe20002020000 */
[----:B------:R-:W-:Y:S01]  /*58e0*/  @!P4 R2UR UR19, R11 ;  /* 0x000000000b13c2ca */ /* 0x000fe200000e0000 */
[----:B------:R-:W-:Y:S11]  /*58f0*/  UPRMT UR14, UR37, 0x654, UR41 ;  /* 0x00000654250e7896 */ /* 0x000ff60008000029 */
[----:B------:R-:W-:Y:S01]  /*5900*/  @!UPT UIADD3 URZ, UPT, UPT, URZ, URZ, URZ ;  /* 0x000000fffffff290 */ /* 0x000fe2000fffe0ff */
[----:B------:R2:W-:Y:S01]  /*5910*/  @!UP2 UTMALDG.3D [UR40], [UR18], desc[UR16] ;  /* 0x000010281200a5b4 */ /* 0x0005e20008011000 */
[----:B------:R2:W-:Y:S01]  /*5920*/  @!UP1 UTMALDG.3D [UR8], [UR18], desc[UR16] ;  /* 0x00001008120095b4 */ /* 0x0005e20008011000 */
[----:B------:R4:W-:Y:S01]  /*5930*/  @!P4 SYNCS.ARRIVE.TRANS64.RED.A0TR RZ, [UR7+0x1a0], R0 ;  /* 0x0001a000ffffc9a7 */ /* 0x0009e20008300407 */
[----:B------:R-:W-:Y:S01]  /*5940*/  SYNCS.ARRIVE.TRANS64.RED.A1T0 RZ, [UR14], RZ ;  /* 0x000000ffffff79a7 */ /* 0x000fe2000810040e */
[----:B----4-:R-:W-:Y:S01]  /*5950*/  @!P4 IMAD.X R0, RZ, RZ, R37, P0 ;  /* 0x000000ffff00c224 */ /* 0x010fe200000e0625 */
[----:B------:R-:W4:Y:S02]  /*5960*/  SYNCS.PHASECHK.TRANS64.TRYWAIT P2, [UR7+0x1c8], R12 ;  /* 0x0001c80cff0075a7 */ /* 0x000f240008041107 */
[----:B--2-4-:R-:W-:Y:S05]  /*5970*/  @!P2 BRA `(.L_x_116) ;  /* 0x0000004c0080a947 */ /* 0x014fea0003800000 */
.L_x_251:
        /* <DEDUP_REMOVED lines=8> */
[----:B------:R-:W-:Y:S01]  /*5a00*/  @!UP1 UIADD3 UR32, UPT, UPT, UR7, 0x1300, URZ ;  /* 0x0000130007209890 */ /* 0x000fe2000fffe0ff */
[----:B------:R-:W-:Y:S01]  /*5a10*/  @!P4 IADD3 R21, P0, PT, R36, 0x580, RZ ;  /* 0x000005802415c810 */ /* 0x000fe20007f1e0ff */
[----:B------:R-:W-:Y:S01]  /*5a20*/  UMOV UR35, UR43 ;  /* 0x0000002b00237c82 */ /* 0x000fe20008000000 */
[----:B------:R-:W-:Y:S02]  /*5a30*/  @!UP1 UIADD3 UR10, UPT, UPT, UR42, 0x50, URZ ;  /* 0x000000502a0a9890 */ /* 0x000fe4000fffe0ff */
[----:B------:R-:W-:Y:S01]  /*5a40*/  IMAD.U32 R10, RZ, RZ, UR9 ;  /* 0x00000009ff0a7e24 */ /* 0x000fe2000f8e00ff */
[----:B------:R-:W-:Y:S01]  /*5a50*/  UMOV UR9, UR33 ;  /* 0x0000002100097c82 */ /* 0x000fe20008000000 */
[----:B------:R-:W-:Y:S01]  /*5a60*/  IMAD.U32 R11, RZ, RZ, UR8 ;  /* 0x00000008ff0b7e24 */ /* 0x000fe2000f8e00ff */
[----:B------:R-:W-:Y:S01]  /*5a70*/  @!UP1 UIADD3 UR8, UPT, UPT, UR7, 0x1b00, URZ ;  /* 0x00001b0007089890 */ /* 0x000fe2000fffe0ff */
[----:B------:R-:W-:Y:S01]  /*5a80*/  @!P4 IMAD.X R20, RZ, RZ, R37, P0 ;  /* 0x000000ffff14c224 */ /* 0x000fe200000e0625 */
[----:B------:R-:W-:Y:S01]  /*5a90*/  @!P4 R2UR UR18, R10 ;  /* 0x000000000a12c2ca */ /* 0x000fe200000e0000 */
[----:B------:R-:W-:Y:S01]  /*5aa0*/  VOTEU.ALL UP1, P4 ;  /* 0x0000000000ff7886 */ /* 0x000fe20002020000 */
[----:B------:R-:W-:Y:S01]  /*5ab0*/  @!P4 R2UR UR19, R11 ;  /* 0x000000000b13c2ca */ /* 0x000fe200000e0000 */
[----:B------:R-:W-:Y:S01]  /*5ac0*/  UMOV UR11, UR43 ;  /* 0x0000002b000b7c82 */ /* 0x000fe20008000000 */
[----:B------:R-:W-:Y:S01]  /*5ad0*/  UMOV UR12, UR36 ;  /* 0x00000024000c7c82 */ /* 0x000fe20008000000 */
[----:B------:R-:W-:Y:S10]  /*5ae0*/  UPRMT UR14, UR37, 0x654, UR33 ;  /* 0x00000654250e7896 */ /* 0x000ff40008000021 */
[----:B------:R2:W-:Y:S01]  /*5af0*/  @!UP2 UTMALDG.3D [UR32], [UR18], desc[UR16] ;  /* 0x000010201200a5b4 */ /* 0x0005e20008011000 */
[----:B------:R2:W-:Y:S01]  /*5b00*/  @!UP1 UTMALDG.3D [UR8], [UR18], desc[UR16] ;  /* 0x00001008120095b4 */ /* 0x0005e20008011000 */
[----:B------:R2:W-:Y:S01]  /*5b10*/  @!P4 SYNCS.ARRIVE.TRANS64.RED.A0TR RZ, [UR7+0x1a8], R0 ;  /* 0x0001a800ffffc9a7 */ /* 0x0005e20008300407 */
[----:B------:R-:W-:Y:S01]  /*5b20*/  SYNCS.ARRIVE.TRANS64.RED.A1T0 RZ, [UR14], RZ ;  /* 0x000000ffffff79a7 */ /* 0x000fe2000810040e */
[----:B------:R-:W4:Y:S02]  /*5b30*/  SYNCS.PHASECHK.TRANS64.TRYWAIT P2, [UR7+0x1d0], R12 ;  /* 0x0001d00cff0075a7 */ /* 0x000f240008041107 */
[----:B--2-4-:R-:W-:Y:S05]  /*5b40*/  @!P2 BRA `(.L_x_117) ;  /* 0x0000004c0024a947 */ /* 0x014fea0003800000 */
.L_x_253:
[----:B------:R-:W2:Y:S01]  /*5b50*/  LDC.64 R14, c[0x0][0xb10] ;  /* 0x0002c400ff0e7b82 */ /* 0x000ea20000000a00 */
[----:B------:R-:W-:Y:S01]  /*5b60*/  @!P4 R2UR UR9, R21 ;  /* 0x000000001509c2ca */ /* 0x000fe200000e0000 */
[----:B------:R-:W-:Y:S01]  /*5b70*/  VOTEU.ALL UP1, P4 ;  /* 0x0000000000ff7886 */ /* 0x000fe20002020000 */
[----:B------:R-:W-:Y:S01]  /*5b80*/  @!P4 R2UR UR8, R20 ;  /* 0x000000001408c2ca */ /* 0x000fe200000e0000 */
[----:B------:R-:W-:Y:S01]  /*5b90*/  VOTEU.ALL UP2, P4 ;  /* 0x0000000000ff7886 */ /* 0x000fe20002040000 */
[----:B------:R-:W-:Y:S03]  /*5ba0*/  UMOV UR16, 0x0 ;  /* 0x0000000000107882 */ /* 0x000fe60000000000 */
[----:B------:R-:W4:Y:S01]  /*5bb0*/  LDC.64 R10, c[0x0][0xb18] ;  /* 0x0002c600ff0a7b82 */ /* 0x000f220000000a00 */
[----:B------:R-:W-:Y:S01]  /*5bc0*/  @!UP1 UIADD3 UR26, UPT, UPT, UR42, 0x20, URZ ;  /* 0x000000202a1a9890 */ /* 0x000fe2000fffe0ff */
[----:B------:R-:W-:Y:S01]  /*5bd0*/  @P3 SHF.R.U32.HI R24, RZ, 0x10, R29 ;  /* 0x00000010ff183819 */ /* 0x000fe2000001161d */
[----:B------:R-:W-:Y:S01]  /*5be0*/  @!UP1 UIADD3 UR24, UPT, UPT, UR7, 0x2300, URZ ;  /* 0x0000230007189890 */ /* 0x000fe2000fffe0ff */
[----:B------:R-:W-:Y:S01]  /*5bf0*/  VIADD R27, R27, 0x1 ;  /* 0x000000011b1b7836 */ /* 0x000fe20000000000 */
[----:B------:R-:W-:Y:S03]  /*5c00*/  UMOV UR17, 0x10000000 ;  /* 0x1000000000117882 */ /* 0x000fe60000000000 */
[----:B------:R-:W5:Y:S01]  /*5c10*/  @!P1 LDC R0, c[0x0][0xb20] ;  /* 0x0002c800ff009b82 */ /* 0x000f620000000800 */
[----:B------:R-:W-:Y:S01]  /*5c20*/  UMOV UR27, UR43 ;  /* 0x0000002b001b7c82 */ /* 0x000fe20008000000 */
[----:B------:R-:W-:Y:S01]  /*5c30*/  IMAD.U32 R20, RZ, RZ, UR9 ;  /* 0x00000009ff147e24 */ /* 0x000fe2000f8e00ff */
[----:B------:R-:W-:Y:S05]  /*5c40*/  UMOV UR28, UR36 ;  /* 0x00000024001c7c82 */ /* 0x000fea0008000000 */
[----:B-1----:R-:W1:Y:S01]  /*5c50*/  @!P1 LDC R3, c[0x0][0xb0c] ;  /* 0x0002c300ff039b82 */ /* 0x002e620000000800 */
[----:B------:R-:W-:Y:S01]  /*5c60*/  IMAD.U32 R21, RZ, RZ, UR8 ;  /* 0x00000008ff157e24 */ /* 0x000fe2000f8e00ff */
[----:B------:R-:W-:Y:S01]  /*5c70*/  @!UP1 UIADD3 UR10, UPT, UPT, UR42, 0x60, URZ ;  /* 0x000000602a0a9890 */ /* 0x000fe2000fffe0ff */
[----:B------:R-:W-:Y:S01]  /*5c80*/  @!P4 R2UR UR18, R20 ;  /* 0x000000001412c2ca */ /* 0x000fe200000e0000 */
[----:B------:R-:W-:Y:S01]  /*5c90*/  @!UP1 UIADD3 UR8, UPT, UPT, UR7, 0x2b00, URZ ;  /* 0x00002b0007089890 */ /* 0x000fe2000fffe0ff */
[----:B------:R-:W-:Y:S01]  /*5ca0*/  @!P4 IMAD.MOV.U32 R20, RZ, RZ, 0x1000 ;  /* 0x00001000ff14c424 */ /* 0x000fe200078e00ff */
[----:B------:R-:W-:Y:S01]  /*5cb0*/  @!P4 R2UR UR19, R21 ;  /* 0x000000001513c2ca */ /* 0x000fe200000e0000 */
[----:B------:R-:W-:Y:S01]  /*5cc0*/  VOTEU.ALL UP1, P4 ;  /* 0x0000000000ff7886 */ /* 0x000fe20002020000 */
[----:B------:R-:W-:Y:S01]  /*5cd0*/  UMOV UR9, UR25 ;  /* 0x0000001900097c82 */ /* 0x000fe20008000000 */
[----:B------:R-:W-:Y:S01]  /*5ce0*/  UMOV UR11, UR43 ;  /* 0x0000002b000b7c82 */ /* 0x000fe20008000000 */
[----:B------:R-:W-:Y:S01]  /*5cf0*/  UMOV UR12, UR36 ;  /* 0x00000024000c7c82 */ /* 0x000fe20008000000 */
[----:B------:R-:W-:Y:S08]  /*5d00*/  UPRMT UR14, UR37, 0x654, UR25 ;  /* 0x00000654250e7896 */ /* 0x000ff00008000019 */
[----:B------:R1:W-:Y:S02]  /*5d10*/  @!UP2 UTMALDG.3D [UR24], [UR18], desc[UR16] ;  /* 0x000010181200a5b4 */ /* 0x0003e40008011000 */
[----:B-1----:R-:W-:Y:S01]  /*5d20*/  @!P1 ISETP.NE.AND P2, PT, R3, 0x1, PT ;  /* 0x000000010300980c */ /* 0x002fe20003f45270 */
[C---:B--2---:R-:W-:Y:S01]  /*5d30*/  @!P1 IMAD.HI.U32 R14, R13.reuse, R14, RZ ;  /* 0x0000000e0d0e9227 */ /* 0x044fe200078e00ff */
[----:B----4-:R-:W-:Y:S01]  /*5d40*/  @!P1 ISETP.NE.AND P0, PT, R10, 0x1, PT ;  /* 0x000000010a00980c */ /* 0x010fe20003f05270 */
[----:B------:R1:W-:Y:S01]  /*5d50*/  @!UP1 UTMALDG.3D [UR8], [UR18], desc[UR16] ;  /* 0x00001008120095b4 */ /* 0x0003e20008011000 */
[----:B------:R1:W-:Y:S01]  /*5d60*/  @!P4 SYNCS.ARRIVE.TRANS64.RED.A0TR RZ, [UR7+0x1b0], R20 ;  /* 0x0001b014ffffc9a7 */ /* 0x0003e20008300407 */
[C---:B------:R-:W-:Y:S01]  /*5d70*/  @!P1 IMAD.HI.U32 R11, R8.reuse, R11, RZ ;  /* 0x0000000b080b9227 */ /* 0x040fe200078e00ff */
[----:B------:R-:W-:Y:S04]  /*5d80*/  @!P1 SHF.R.U32.HI R14, RZ, R15, R14 ;  /* 0x0000000fff0e9219 */ /* 0x000fe8000001160e */
[----:B-----5:R-:W-:Y:S02]  /*5d90*/  @!P1 SHF.R.U32.HI R9, RZ, R0, R11 ;  /* 0x00000000ff099219 */ /* 0x020fe4000001160b */
[----:B------:R-:W-:Y:S02]  /*5da0*/  @!P1 SEL R14, R13, R14, !P2 ;  /* 0x0000000e0d0e9207 */ /* 0x000fe40005000000 */
[----:B------:R-:W-:Y:S05]  /*5db0*/  @!P1 SEL R9, R8, R9, !P0 ;  /* 0x0000000908099207 */ /* 0x000fea0004000000 */
[----:B------:R-:W-:Y:S01]  /*5dc0*/  @!P1 IMAD.IADD R0, R9, 0x1, -R14 ;  /* 0x0000000109009824 */ /* 0x000fe200078e0a0e */
[----:B------:R-:W-:Y:S01]  /*5dd0*/  SYNCS.ARRIVE.TRANS64.RED.A1T0 RZ, [UR14], RZ ;  /* 0x000000ffffff79a7 */ /* 0x000fe2000810040e */
[----:B------:R-:W-:Y:S02]  /*5de0*/  @!P1 IMAD.IADD R9, R14, 0x1, -R9 ;  /* 0x000000010e099824 */ /* 0x000fe400078e0a09 */
[----:B------:R-:W-:Y:S02]  /*5df0*/  @!P1 IMAD R13, R0, R3, R13 ;  /* 0x00000003000d9224 */ /* 0x000fe400078e020d */
[----:B------:R-:W-:Y:S01]  /*5e00*/  @!P1 IMAD R8, R9, R10, R8 ;  /* 0x0000000a09089224 */ /* 0x000fe200078e0208 */
[----:B------:R-:W2:Y:S02]  /*5e10*/  SYNCS.PHASECHK.TRANS64.TRYWAIT P5, [UR7+0x1d8], R12 ;  /* 0x0001d80cff0075a7 */ /* 0x000ea400080a1107 */
[----:B-12---:R-:W-:Y:S05]  /*5e20*/  @!P5 BRA `(.L_x_118) ;  /* 0x000000480084d947 */ /* 0x006fea0003800000 */
.L_x_255:
[----:B-1----:R-:W-:Y:S01]  /*5e30*/  @!P4 IADD3 R3, P0, PT, R36, 0x580, RZ ;  /* 0x000005802403c810 */ /* 0x002fe20007f1e0ff */
[----:B------:R-:W-:Y:S01]  /*5e40*/  VOTEU.ALL UP1, P4 ;  /* 0x0000000000ff7886 */ /* 0x000fe20002020000 */
[----:B------:R-:W-:Y:S01]  /*5e50*/  VOTEU.ALL UP2, P4 ;  /* 0x0000000000ff7886 */ /* 0x000fe20002040000 */
[----:B------:R-:W-:Y:S01]  /*5e60*/  UMOV UR14, 0x0 ;  /* 0x00000000000e7882 */ /* 0x000fe20000000000 */
[----:B------:R-:W-:Y:S01]  /*5e70*/  @!P4 R2UR UR9, R3 ;  /* 0x000000000309c2ca */ /* 0x000fe200000e0000 */
[----:B------:R-:W-:Y:S01]  /*5e80*/  @!P4 IMAD.X R0, RZ, RZ, R37, P0 ;  /* 0x000000ffff00c224 */ /* 0x000fe200000e0625 */
[----:B------:R-:W-:Y:S01]  /*5e90*/  @!UP1 UIADD3 UR17, UPT, UPT, UR7, 0x1b8, URZ ;  /* 0x000001b807119890 */ /* 0x000fe2000fffe0ff */
[----:B------:R-:W-:Y:S01]  /*5ea0*/  ISETP.NE.AND P0, PT, R27, 0x2, PT ;  /* 0x000000021b00780c */ /* 0x000fe20003f05270 */
[----:B------:R-:W-:Y:S01]  /*5eb0*/  @!UP1 UIADD3 UR18, UPT, UPT, UR42, 0x30, URZ ;  /* 0x000000302a129890 */ /* 0x000fe2000fffe0ff */
[----:B------:R-:W-:Y:S01]  /*5ec0*/  LOP3.LUT R32, R32, 0x1, RZ, 0x3c, !PT ;  /* 0x0000000120207812 */ /* 0x000fe200078e3cff */
[----:B------:R-:W-:Y:S01]  /*5ed0*/  @!UP1 UIADD3 UR16, UPT, UPT, UR7, 0x3300, URZ ;  /* 0x0000330007109890 */ /* 0x000fe2000fffe0ff */
[----:B------:R-:W-:Y:S01]  /*5ee0*/  @!P4 R2UR UR8, R0 ;  /* 0x000000000008c2ca */ /* 0x000fe200000e0000 */
[----:B------:R-:W-:Y:S01]  /*5ef0*/  UMOV UR15, 0x10000000 ;  /* 0x10000000000f7882 */ /* 0x000fe20000000000 */
[----:B------:R-:W-:Y:S01]  /*5f00*/  UMOV UR19, UR43 ;  /* 0x0000002b00137c82 */ /* 0x000fe20008000000 */
[----:B------:R-:W-:Y:S01]  /*5f10*/  UMOV UR20, UR36 ;  /* 0x0000002400147c82 */ /* 0x000fe20008000000 */
[----:B------:R-:W-:Y:S01]  /*5f20*/  @!UP1 UIADD3 UR10, UPT, UPT, UR42, 0x70, URZ ;  /* 0x000000702a0a9890 */ /* 0x000fe2000fffe0ff */
[----:B------:R-:W-:Y:S01]  /*5f30*/  SEL R0, RZ, 0x1, P0 ;  /* 0x00000001ff007807 */ /* 0x000fe20000000000 */
[----:B------:R-:W-:Y:S01]  /*5f40*/  IMAD.U32 R10, RZ, RZ, UR9 ;  /* 0x00000009ff0a7e24 */ /* 0x000fe2000f8e00ff */
[----:B------:R-:W-:Y:S01]  /*5f50*/  UMOV UR11, UR43 ;  /* 0x0000002b000b7c82 */ /* 0x000fe20008000000 */
[----:B------:R-:W-:Y:S01]  /*5f60*/  UMOV UR12, UR36 ;  /* 0x00000024000c7c82 */ /* 0x000fe20008000000 */
[----:B------:R-:W-:Y:S01]  /*5f70*/  UMOV UR9, UR17 ;  /* 0x0000001100097c82 */ /* 0x000fe20008000000 */
[----:B------:R-:W-:Y:S01]  /*5f80*/  @P3 R2UR UR36, R24 ;  /* 0x00000000182432ca */ /* 0x000fe200000e0000 */
[----:B------:R-:W-:Y:S01]  /*5f90*/  IMAD.IADD R20, R8, 0x1, R58 ;  /* 0x0000000108147824 */ /* 0x000fe200078e023a */
[----:B------:R-:W-:Y:S01]  /*5fa0*/  @!P4 R2UR UR22, R10 ;  /* 0x000000000a16c2ca */ /* 0x000fe200000e0000 */
[----:B------:R-:W-:Y:S01]  /*5fb0*/  IMAD.U32 R11, RZ, RZ, UR8 ;  /* 0x00000008ff0b7e24 */ /* 0x000fe2000f8e00ff */
[----:B------:R-:W-:Y:S01]  /*5fc0*/  @!UP1 UIADD3 UR8, UPT, UPT, UR7, 0x3b00, URZ ;  /* 0x00003b0007089890 */ /* 0x000fe2000fffe0ff */
[----:B------:R-:W-:Y:S01]  /*5fd0*/  LOP3.LUT R25, R25, R0, RZ, 0x3c, !PT ;  /* 0x0000000019197212 */ /* 0x000fe200078e3cff */
[----:B------:R-:W-:Y:S01]  /*5fe0*/  VOTEU.ALL UP1, P4 ;  /* 0x0000000000ff7886 */ /* 0x000fe20002020000 */
[----:B------:R-:W-:Y:S01]  /*5ff0*/  IMAD.IADD R21, R13, 0x1, R60 ;  /* 0x000000010d157824 */ /* 0x000fe200078e023c */
[----:B------:R-:W-:Y:S02]  /*6000*/  @!P4 R2UR UR23, R11 ;  /* 0x000000000b17c2ca */ /* 0x000fe400000e0000 */
[----:B------:R-:W-:Y:S11]  /*6010*/  SEL R27, R27, RZ, P0 ;  /* 0x000000ff1b1b7207 */ /* 0x000ff60000000000 */
[----:B------:R2:W-:Y:S01]  /*6020*/  @!UP2 UTMALDG.3D [UR16], [UR22], desc[UR14] ;  /* 0x00000e101600a5b4 */ /* 0x0005e20008011000 */
[----:B------:R2:W-:Y:S01]  /*6030*/  @!UP1 UTMALDG.3D [UR8], [UR22], desc[UR14] ;  /* 0x00000e08160095b4 */ /* 0x0005e20008011000 */
[----:B------:R2:W-:Y:S01]  /*6040*/  @!P4 SYNCS.ARRIVE.TRANS64.RED.A0TR RZ, [UR7+0x1b8], R23 ;  /* 0x0001b817ffffc9a7 */ /* 0x0005e20008300407 */
[----:B------:R-:W-:Y:S01]  /*6050*/  UPLOP3.LUT UP1, UPT, UPT, UPT, UPT, 0x80, 0x8 ;  /* 0x000000000008789c */ /* 0x000fe20003f2f070 */
[----:B------:R-:W-:Y:S01]  /*6060*/  SYNCS.ARRIVE.TRANS64.RED.A1T0 RZ, [UR13], RZ ;  /* 0x000000ffffff79a7 */ /* 0x000fe2000810040d */
[----:B------:R-:W-:Y:S09]  /*6070*/  @P3 BRA `(.L_x_119) ;  /* 0xfffffff000303947 */ /* 0x000ff2000383ffff */
[----:B------:R-:W-:-:S04]  /*6080*/  SHF.L.U32 R3, R32, 0x1f, RZ ;  /* 0x0000001f20037819 */ /* 0x000fc800000006ff */
[----:B------:R-:W1:Y:S02]  /*6090*/  SYNCS.PHASECHK.TRANS64.TRYWAIT P0, [UR7+0x1c0], R3 ;  /* 0x0001c003ff0075a7 */ /* 0x000e640008001107 */
[----:B-1----:R-:W-:Y:S05]  /*60a0*/  @!P0 BRA `(.L_x_120) ;  /* 0x0000004400fc8947 */ /* 0x002fea0003800000 */
.L_x_257:
[----:B------:R-:W4:Y:S02]  /*60b0*/  SYNCS.PHASECHK.TRANS64.TRYWAIT P0, [UR7+0x1c8], R3 ;  /* 0x0001c803ff0075a7 */ /* 0x000f240008001107 */
[----:B----4-:R-:W-:Y:S05]  /*60c0*/  @!P0 BRA `(.L_x_121) ;  /* 0x00000048000c8947 */ /* 0x010fea0003800000 */
.L_x_259:
[----:B------:R-:W4:Y:S02]  /*60d0*/  SYNCS.PHASECHK.TRANS64.TRYWAIT P0, [UR7+0x1d0], R3 ;  /* 0x0001d003ff0075a7 */ /* 0x000f240008001107 */
[----:B----4-:R-:W-:Y:S05]  /*60e0*/  @!P0 BRA `(.L_x_122) ;  /* 0x00000048001c8947 */ /* 0x010fea0003800000 */
.L_x_261:
[----:B-1----:R-:W-:-:S07]  /*60f0*/  MOV R0, UR7 ;  /* 0x0000000700007c02 */ /* 0x002fce0008000f00 */
.L_x_123:
[----:B-1----:R-:W-:-:S04]  /*6100*/  SHF.L.U32 R3, R32, 0x1f, RZ ;  /* 0x0000001f20037819 */ /* 0x002fc800000006ff */
[----:B------:R1:W4:Y:S03]  /*6110*/  SYNCS.PHASECHK.TRANS64.TRYWAIT P0, [R0+URZ+0x1d8], R3 ;  /* 0x0001d803000075a7 */ /* 0x00032600080011ff */
[----:B----4-:R-:W-:Y:S05]  /*6120*/  @!P0 NANOSLEEP.SYNCS 0x989680 ;  /* 0x009896800000895d */ /* 0x010fea0003900000 */
[----:B------:R-:W4:Y:S02]  /*6130*/  @!P0 SYNCS.PHASECHK.TRANS64 P0, [R0+URZ+0x1d8], R3 ;  /* 0x0001d803000085a7 */ /* 0x000f2400080010ff */
[----:B--2-4-:R-:W-:Y:S05]  /*6140*/  @P0 EXIT ;  /* 0x000000000000094d */ /* 0x014fea0003800000 */
[----:B------:R-:W-:Y:S05]  /*6150*/  BRA `(.L_x_123) ;  /* 0xfffffffc00e87947 */ /* 0x000fea000383ffff */
.L_x_108:
[----:B------:R-:W-:-:S06]  /*6160*/  UISETP.GE.AND UP1, UPT, UR10, 0x4, UPT ;  /* 0x000000040a00788c */ /* 0x000fcc000bf26270 */
[----:B------:R-:W-:-:S13]  /*6170*/  PLOP3.LUT P0, PT, PT, PT, UP1, 0x80, 0x8 ;  /* 0x000000000008781c */ /* 0x000fda0003f0f018 */
[----:B------:R-:W-:Y:S05]  /*6180*/  @!P0 EXIT ;  /* 0x000000000000894d */ /* 0x000fea0003800000 */
[----:B------:R-:W-:Y:S01]  /*6190*/  BAR.SYNC.DEFER_BLOCKING 0x6, 0xa0 ;  /* 0x0182800000007b1d */ /* 0x000fe20000010000 */
[----:B------:R-:W-:Y:S02]  /*61a0*/  IMAD.SHL.U32 R4, R66, 0x200000, RZ ;  /* 0x0020000042047824 */ /* 0x000fe400078e00ff */
[----:B------:R-:W-:Y:S02]  /*61b0*/  HFMA2 R71, -RZ, RZ, 0, 5.9604644775390625e-08 ;  /* 0x00000001ff477431 */ /* 0x000fe400000001ff */
[C---:B------:R-:W-:Y:S01]  /*61c0*/  IMAD.SHL.U32 R65, R72.reuse, 0x10, RZ ;  /* 0x0000001048417824 */ /* 0x040fe200078e00ff */
[----:B------:R-:W-:Y:S01]  /*61d0*/  MOV R69, RZ ;  /* 0x000000ff00457202 */ /* 0x000fe20000000f00 */
[----:B------:R-:W-:Y:S01]  /*61e0*/  IMAD.U32 R33, R72, 0x10000, RZ ;  /* 0x0001000048217824 */ /* 0x000fe200078e00ff */
[----:B------:R-:W-:Y:S01]  /*61f0*/  UMOV UR48, 0x400 ;  /* 0x0000040000307882 */ /* 0x000fe20000000000 */
[----:B------:R-:W1:Y:S01]  /*6200*/  LDC R63, c[0x0][0x370] ;  /* 0x0000dc00ff3f7b82 */ /* 0x000e620000000800 */
[----:B------:R-:W-:Y:S01]  /*6210*/  ULEA UR48, UR37, UR48, 0x18 ;  /* 0x0000003025307291 */ /* 0x000fe2000f8ec0ff */
[----:B------:R-:W-:Y:S01]  /*6220*/  LOP3.LUT R4, R4, 0x200000, RZ, 0xc0, !PT ;  /* 0x0020000004047812 */ /* 0x000fe200078ec0ff */
[----:B------:R-:W-:Y:S01]  /*6230*/  IMAD.SHL.U32 R64, R72, 0x2, RZ ;  /* 0x0000000248407824 */ /* 0x000fe200078e00ff */
[C---:B------:R-:W-:Y:S01]  /*6240*/  LOP3.LUT R5, R65.reuse, 0x40, RZ, 0xc0, !PT ;  /* 0x0000004041057812 */ /* 0x040fe200078ec0ff */
[----:B------:R-:W-:Y:S01]  /*6250*/  IMAD.SHL.U32 R3, R66, 0x200, RZ ;  /* 0x0000020042037824 */ /* 0x000fe200078e00ff */
[----:B------:R-:W-:Y:S01]  /*6260*/  LOP3.LUT R2, R65, 0x5b0, RZ, 0xc0, !PT ;  /* 0x000005b041027812 */ /* 0x000fe200078ec0ff */
[----:B------:R-:W-:Y:S01]  /*6270*/  UIADD3 UR4, UPT, UPT, UR48, 0x300, URZ ;  /* 0x0000030030047890 */ /* 0x000fe2000fffe0ff */
[----:B------:R-:W2:Y:S01]  /*6280*/  LDC R28, c[0x0][0xb0c] ;  /* 0x0002c300ff1c7b82 */ /* 0x000ea20000000800 */
[----:B------:R-:W-:Y:S01]  /*6290*/  LOP3.LUT R33, R4, 0x400000, R33, 0xf8, !PT ;  /* 0x0040000004217812 */ /* 0x000fe200078ef821 */
[----:B------:R-:W-:Y:S01]  /*62a0*/  IMAD.MOV.U32 R30, RZ, RZ, RZ ;  /* 0x000000ffff1e7224 */ /* 0x000fe200078e00ff */
[----:B------:R-:W-:Y:S01]  /*62b0*/  LOP3.LUT R64, R5, 0x8, R64, 0xf8, !PT ;  /* 0x0000000805407812 */ /* 0x000fe200078ef840 */
[----:B------:R-:W-:Y:S01]  /*62c0*/  IMAD.MOV.U32 R70, RZ, RZ, RZ ;  /* 0x000000ffff467224 */ /* 0x000fe200078e00ff */
[----:B------:R-:W-:Y:S01]  /*62d0*/  LOP3.LUT R3, R2, 0x200, R3, 0xf8, !PT ;  /* 0x0000020002037812 */ /* 0x000fe200078ef803 */
[----:B------:R-:W-:Y:S01]  /*62e0*/  IMAD.MOV.U32 R76, RZ, RZ, RZ ;  /* 0x000000ffff4c7224 */ /* 0x000fe200078e00ff */
[----:B------:R-:W-:Y:S01]  /*62f0*/  LOP3.LUT P0, RZ, R65, 0x40, RZ, 0xc0, !PT ;  /* 0x0000004041ff7812 */ /* 0x000fe2000780c0ff */
[----:B------:R-:W3:Y:S01]  /*6300*/  LDC R61, c[0x0][0xb20] ;  /* 0x0002c800ff3d7b82 */ /* 0x000ee20000000800 */
[----:B------:R-:W4:Y:S01]  /*6310*/  LDS R0, [UR48+0x2a0] ;  /* 0x0002a030ff007984 */ /* 0x000f220008000800 */
[----:B------:R-:W-:Y:S01]  /*6320*/  LOP3.LUT R64, R3, R64, RZ, 0xfc, !PT ;  /* 0x0000004003407212 */ /* 0x000fe200078efcff */
[----:B------:R-:W-:Y:S01]  /*6330*/  IMAD.U32 R67, RZ, RZ, UR4 ;  /* 0x00000004ff437e24 */ /* 0x000fe2000f8e00ff */
[----:B------:R-:W-:Y:S01]  /*6340*/  LOP3.LUT R72, R72, 0x60, RZ, 0xc0, !PT ;  /* 0x0000006048487812 */ /* 0x000fe200078ec0ff */
[----:B------:R-:W1:Y:S03]  /*6350*/  LDCU.64 UR52, c[0x0][0x348] ;  /* 0x00006900ff3477ac */ /* 0x000e660008000a00 */
[----:B------:R-:W1:Y:S01]  /*6360*/  LDC R27, c[0x0][0xb30] ;  /* 0x0002cc00ff1b7b82 */ /* 0x000e620000000800 */
[----:B------:R-:W1:Y:S01]  /*6370*/  LDCU.64 UR38, c[0x0][0x888] ;  /* 0x00011100ff2677ac */ /* 0x000e620008000a00 */
[----:B------:R-:W1:Y:S06]  /*6380*/  LDCU.64 UR44, c[0x0][0x890] ;  /* 0x00011200ff2c77ac */ /* 0x000e6c0008000a00 */
[----:B------:R-:W1:Y:S01]  /*6390*/  LDC.64 R56, c[0x0][0xb10] ;  /* 0x0002c400ff387b82 */ /* 0x000e620000000a00 */
[----:B------:R-:W-:Y:S01]  /*63a0*/  UMOV UR49, URZ ;  /* 0x000000ff00317c82 */ /* 0x000fe20008000000 */
[----:B------:R-:W-:-:S06]  /*63b0*/  UMOV UR51, URZ ;  /* 0x000000ff00337c82 */ /* 0x000fcc0008000000 */
[----:B------:R-:W1:Y:S08]  /*63c0*/  LDC.64 R24, c[0x0][0xb18] ;  /* 0x0002c600ff187b82 */ /* 0x000e700000000a00 */
[----:B------:R-:W1:Y:S08]  /*63d0*/  LDC.64 R22, c[0x0][0xb28] ;  /* 0x0002ca00ff167b82 */ /* 0x000e700000000a00 */
[----:B------:R-:W1:Y:S01]  /*63e0*/  LDC.64 R54, c[0x0][0x8b0] ;  /* 0x00022c00ff367b82 */ /* 0x000e620000000a00 */
[----:B----4-:R-:W-:Y:S01]  /*63f0*/  IMAD.IADD R33, R0, 0x1, R33 ;  /* 0x0000000100217824 */ /* 0x010fe200078e0221 */
[----:B------:R-:W-:-:S06]  /*6400*/  P2R R0, PR, RZ, 0x1 ;  /* 0x00000001ff007803 */ /* 0x000fcc0000000000 */
[----:B------:R-:W4:Y:S08]  /*6410*/  LDC.64 R52, c[0x0][0x8a8] ;  /* 0x00022a00ff347b82 */ /* 0x000f300000000a00 */
[----:B--23--:R-:W1:Y:S02]  /*6420*/  LDC R62, c[0x0][0x374] ;  /* 0x0000dd00ff3e7b82 */ /* 0x00ce640000000800 */
.L_x_167:
[C---:B------:R-:W-:Y:S02]  /*6430*/  LEA R0, R76.reuse, UR48, 0x3 ;  /* 0x000000304c007c11 */ /* 0x040fe4000f8e18ff */
[----:B------:R-:W-:Y:S02]  /*6440*/  SHF.L.U32 R3, R69, 0x1f, RZ ;  /* 0x0000001f45037819 */ /* 0x000fe400000006ff */
[----:B------:R-:W-:Y:S02]  /*6450*/  LEA R16, R76, UR48, 0x4 ;  /* 0x000000304c107c11 */ /* 0x000fe4000f8e20ff */
[----:B------:R-:W2:Y:S02]  /*6460*/  SYNCS.PHASECHK.TRANS64.TRYWAIT P0, [R0+URZ+0x1f0], R3 ;  /* 0x0001f003000075a7 */ /* 0x000ea400080011ff */
[----:B-12---:R-:W-:Y:S05]  /*6470*/  @!P0 BRA `(.L_x_124) ;  /* 0x0000004400508947 */ /* 0x006fea0003800000 */
.L_x_262:
[----:B------:R-:W3:Y:S01]  /*6480*/  LDC.64 R12, c[0x0][0xb10] ;  /* 0x0002c400ff0c7b82 */ /* 0x000ee20000000a00 */
[----:B------:R-:W4:Y:S01]  /*6490*/  LDS.128 R16, [R16+0x280] ;  /* 0x0002800010107984 */ /* 0x000f220000000c00 */
[----:B-1----:R-:W-:Y:S01]  /*64a0*/  ISETP.NE.AND P1, PT, R27, 0x1, PT ;  /* 0x000000011b00780c */ /* 0x002fe20003f25270 */
[----:B--2---:R-:W-:Y:S01]  /*64b0*/  VIADD R0, R0, 0x200 ;  /* 0x0000020000007836 */ /* 0x004fe20000000000 */
[----:B------:R-:W-:Y:S04]  /*64c0*/  ISETP.GE.AND P0, PT, R26, 0x1, PT ;  /* 0x000000011a00780c */ /* 0x000fe80003f06270 */
[----:B------:R-:W1:Y:S01]  /*64d0*/  LDC.64 R10, c[0x0][0xb18] ;  /* 0x0002c600ff0a7b82 */ /* 0x000e620000000a00 */
[----:B------:R-:W-:Y:S01]  /*64e0*/  PRMT R0, RZ, 0x654, R0 ;  /* 0x00000654ff007816 */ /* 0x000fe20000000000 */
[----:B------:R-:W-:Y:S01]  /*64f0*/  @!PT LDS RZ, [RZ] ;  /* 0x00000000fffff984 */ /* 0x000fe20000000800 */
[----:B------:R-:W-:Y:S01]  /*6500*/  @!PT LDS RZ, [RZ] ;  /* 0x00000000fffff984 */ /* 0x000fe20000000800 */
[----:B------:R-:W-:Y:S01]  /*6510*/  @!PT LDS RZ, [RZ] ;  /* 0x00000000fffff984 */ /* 0x000fe20000000800 */
[----:B------:R-:W-:Y:S01]  /*6520*/  @!PT LDS RZ, [RZ] ;  /* 0x00000000fffff984 */ /* 0x000fe20000000800 */
[----:B------:R2:W-:Y:S06]  /*6530*/  MEMBAR.ALL.CTA ;  /* 0x0000000000007992 */ /* 0x0005ec0000008000 */
[----:B--2---:R-:W2:Y:S01]  /*6540*/  FENCE.VIEW.ASYNC.S ;  /* 0x00000000000073c6 */ /* 0x004ea20000000000 */
[----:B------:R-:W1:Y:S08]  /*6550*/  @!P1 LDC R14, c[0x0][0xb20] ;  /* 0x0002c800ff0e9b82 */ /* 0x000e700000000800 */
[----:B------:R-:W1:Y:S01]  /*6560*/  @!P1 LDC R9, c[0x0][0xb0c] ;  /* 0x0002c300ff099b82 */ /* 0x000e620000000800 */
[----:B--2---:R2:W-:Y:S01]  /*6570*/  SYNCS.ARRIVE.TRANS64.RED.A1T0 RZ, [R0+URZ], RZ ;  /* 0x000000ff00ff79a7 */ /* 0x0045e200081004ff */
[----:B----4-:R-:W-:Y:S04]  /*6580*/  LOP3.LUT P4, RZ, R18, 0x1, RZ, 0xc0, !PT ;  /* 0x0000000112ff7812 */ /* 0x010fe8000788c0ff */
[----:B------:R-:W-:Y:S09]  /*6590*/  P2R R73, PR, RZ, 0x10 ;  /* 0x00000010ff497803 */ /* 0x000ff20000000000 */
[----:B------:R-:W-:Y:S02]  /*65a0*/  @P4 MOV R31, R16 ;  /* 0x00000010001f4202 */ /* 0x000fe40000000f00 */
[----:B------:R-:W-:Y:S01]  /*65b0*/  @P4 LOP3.LUT R29, R17, 0xffff, RZ, 0xc0, !PT ;  /* 0x0000ffff111d4812 */ /* 0x000fe200078ec0ff */
[----:B--23--:R-:W-:Y:S06]  /*65c0*/  @!P0 BRA `(.L_x_125) ;  /* 0x0000000000a48947 */ /* 0x00cfec0003800000 */
[----:B------:R-:W-:Y:S01]  /*65d0*/  IMAD.HI.U32 R36, R62, R25, RZ ;  /* 0x000000193e247227 */ /* 0x000fe200078e00ff */
[----:B------:R-:W-:Y:S02]  /*65e0*/  ISETP.NE.AND P0, PT, R24, 0x1, PT ;  /* 0x000000011800780c */ /* 0x000fe40003f05270 */
[----:B------:R-:W-:Y:S01]  /*65f0*/  ISETP.NE.AND P2, PT, R26, 0x1, PT ;  /* 0x000000011a00780c */ /* 0x000fe20003f45270 */
[-C--:B------:R-:W-:Y:S01]  /*6600*/  IMAD.HI.U32 R34, R63, R56.reuse, RZ ;  /* 0x000000383f227227 */ /* 0x080fe200078e00ff */
[----:B------:R-:W-:Y:S02]  /*6610*/  SHF.R.U32.HI R37, RZ, R61, R36 ;  /* 0x0000003dff257219 */ /* 0x000fe40000011624 */
[----:B------:R-:W-:Y:S01]  /*6620*/  ISETP.NE.AND P3, PT, R28, 0x1, PT ;  /* 0x000000011c00780c */ /* 0x000fe20003f65270 */
[----:B------:R-:W-:Y:S01]  /*6630*/  IMAD.HI.U32 R40, R29, R25, RZ ;  /* 0x000000191d287227 */ /* 0x000fe200078e00ff */
[----:B------:R-:W-:Y:S02]  /*6640*/  SHF.R.U32.HI R34, RZ, R57, R34 ;  /* 0x00000039ff227219 */ /* 0x000fe40000011622 */
[----:B------:R-:W-:Y:S01]  /*6650*/  SEL R3, R62, R37, !P0 ;  /* 0x000000253e037207 */ /* 0x000fe20004000000 */
[----:B------:R-:W-:Y:S01]  /*6660*/  IMAD.HI.U32 R38, R31, R56, RZ ;  /* 0x000000381f267227 */ /* 0x000fe200078e00ff */
[----:B------:R-:W-:Y:S03]  /*6670*/  SEL R7, R63, R34, !P3 ;  /* 0x000000223f077207 */ /* 0x000fe60005800000 */
[-C--:B------:R-:W-:Y:S01]  /*6680*/  IMAD.HI.U32 R34, R3, R22.reuse, RZ ;  /* 0x0000001603227227 */ /* 0x080fe200078e00ff */
[----:B------:R-:W-:Y:S03]  /*6690*/  SHF.R.U32.HI R38, RZ, R57, R38 ;  /* 0x00000039ff267219 */ /* 0x000fe60000011626 */
[----:B------:R-:W-:Y:S01]  /*66a0*/  IMAD.HI.U32 R36, R7, R22, RZ ;  /* 0x0000001607247227 */ /* 0x000fe200078e00ff */
[----:B------:R-:W-:Y:S02]  /*66b0*/  @P2 SHF.R.U32.HI R3, RZ, R23, R34 ;  /* 0x00000017ff032219 */ /* 0x000fe40000011622 */
[----:B------:R-:W-:Y:S02]  /*66c0*/  SHF.R.U32.HI R34, RZ, R61, R40 ;  /* 0x0000003dff227219 */ /* 0x000fe40000011628 */
[----:B------:R-:W-:Y:S01]  /*66d0*/  @P2 SHF.R.U32.HI R7, RZ, R23, R36 ;  /* 0x00000017ff072219 */ /* 0x000fe20000011624 */
[C---:B------:R-:W-:Y:S01]  /*66e0*/  IMAD R2, R26.reuse, R3, RZ ;  /* 0x000000031a027224 */ /* 0x040fe200078e02ff */
[----:B------:R-:W-:Y:S02]  /*66f0*/  SEL R5, R29, R34, !P0 ;  /* 0x000000221d057207 */ /* 0x000fe40004000000 */
[----:B------:R-:W-:Y:S01]  /*6700*/  SEL R3, R31, R38, !P3 ;  /* 0x000000261f037207 */ /* 0x000fe20005800000 */
[----:B------:R-:W-:Y:S01]  /*6710*/  IMAD R4, R26, R7, RZ ;  /* 0x000000071a047224 */ /* 0x000fe200078e02ff */
[C---:B------:R-:W-:Y:S01]  /*6720*/  ISETP.GE.AND P0, PT, R5.reuse, R2, PT ;  /* 0x000000020500720c */ /* 0x040fe20003f06270 */
[----:B------:R-:W-:Y:S03]  /*6730*/  IMAD.HI.U32 R6, R5, R22, RZ ;  /* 0x0000001605067227 */ /* 0x000fe600078e00ff */
[----:B------:R-:W-:Y:S01]  /*6740*/  ISETP.GE.OR P0, PT, R3, R4, P0 ;  /* 0x000000040300720c */ /* 0x000fe20000706670 */
[----:B------:R-:W-:Y:S01]  /*6750*/  IMAD.MOV R4, RZ, RZ, -R3 ;  /* 0x000000ffff047224 */ /* 0x000fe200078e0a03 */
[-C--:B------:R-:W-:Y:S03]  /*6760*/  SHF.R.U32.HI R6, RZ, R23.reuse, R6 ;  /* 0x00000017ff067219 */ /* 0x080fe60000011606 */
[----:B------:R-:W-:Y:S01]  /*6770*/  IMAD R31, R28, R4, R31 ;  /* 0x000000041c1f7224 */ /* 0x000fe200078e021f */
[----:B------:R-:W-:Y:S05]  /*6780*/  SEL R15, R5, R6, !P2 ;  /* 0x00000006050f7207 */ /* 0x000fea0005000000 */
[----:B------:R-:W-:Y:S02]  /*6790*/  IMAD.MOV R6, RZ, RZ, -R15 ;  /* 0x000000ffff067224 */ /* 0x000fe400078e0a0f */
[C---:B------:R-:W-:Y:S04]  /*67a0*/  @!P0 IMAD.HI.U32 R2, R3.reuse, R22, RZ ;  /* 0x0000001603028227 */ /* 0x040fe800078e00ff */
[----:B------:R-:W-:Y:S01]  /*67b0*/  IMAD R6, R26, R6, R5 ;  /* 0x000000061a067224 */ /* 0x000fe200078e0205 */
[----:B------:R-:W-:Y:S04]  /*67c0*/  @!P0 SHF.R.U32.HI R2, RZ, R23, R2 ;  /* 0x00000017ff028219 */ /* 0x000fe80000011602 */
[----:B------:R-:W-:Y:S02]  /*67d0*/  @!P0 SEL R0, R3, R2, !P2 ;  /* 0x0000000203008207 */ /* 0x000fe40005000000 */
[----:B------:R-:W-:Y:S02]  /*67e0*/  IADD3 R2, PT, PT, -R5, RZ, RZ ;  /* 0x000000ff05027210 */ /* 0x000fe40007ffe1ff */
[----:B------:R-:W-:Y:S01]  /*67f0*/  @!P0 IADD3 R8, PT, PT, R15, -R0, RZ ;  /* 0x800000000f088210 */ /* 0x000fe20007ffe0ff */
[----:B------:R-:W-:Y:S02]  /*6800*/  @!P0 IMAD R0, R7, R6, R0 ;  /* 0x0000000607008224 */ /* 0x000fe400078e0200 */
[----:B------:R-:W-:Y:S02]  /*6810*/  IMAD R29, R24, R2, R29 ;  /* 0x00000002181d7224 */ /* 0x000fe400078e021d */
[----:B------:R-:W-:Y:S02]  /*6820*/  @!P0 IMAD R5, R8, R26, R3 ;  /* 0x0000001a08058224 */ /* 0x000fe400078e0203 */
[----:B------:R-:W-:Y:S04]  /*6830*/  @!P0 IMAD.MOV.U32 R3, RZ, RZ, R0 ;  /* 0x000000ffff038224 */ /* 0x000fe800078e0000 */
[----:B------:R-:W-:Y:S02]  /*6840*/  IMAD R31, R3, R28, R31 ;  /* 0x0000001c031f7224 */ /* 0x000fe400078e021f */
[----:B------:R-:W-:Y:S07]  /*6850*/  IMAD R29, R5, R24, R29 ;  /* 0x00000018051d7224 */ /* 0x000fee00078e021d */
.L_x_125:
[----:B-1----:R-:W-:Y:S01]  /*6860*/  @!P1 ISETP.NE.AND P0, PT, R10, 0x1, PT ;  /* 0x000000010a00980c */ /* 0x002fe20003f05270 */
[----:B------:R-:W-:Y:S01]  /*6870*/  @!P1 IMAD.HI.U32 R3, R29, R11, RZ ;  /* 0x0000000b1d039227 */ /* 0x000fe200078e00ff */
[----:B------:R-:W-:Y:S01]  /*6880*/  R2UR UR42, R21 ;  /* 0x00000000152a72ca */ /* 0x000fe200000e0000 */
[----:B------:R-:W-:Y:S01]  /*6890*/  BSSY.RECONVERGENT B6, `(.L_x_126) ;  /* 0x0000031000067945 */ /* 0x000fe20003800200 */
[----:B------:R-:W-:Y:S01]  /*68a0*/  R2UR UR41, R20 ;  /* 0x00000000142972ca */ /* 0x000fe200000e0000 */
[----:B------:R-:W-:Y:S01]  /*68b0*/  @!P1 IMAD.HI.U32 R0, R31, R12, RZ ;  /* 0x0000000c1f009227 */ /* 0x000fe200078e00ff */
[----:B------:R-:W-:Y:S02]  /*68c0*/  @!P1 SHF.R.U32.HI R2, RZ, R14, R3 ;  /* 0x0000000eff029219 */ /* 0x000fe40000011603 */
[----:B------:R-:W-:Y:S01]  /*68d0*/  @!P1 ISETP.NE.AND P2, PT, R9, 0x1, PT ;  /* 0x000000010900980c */ /* 0x000fe20003f45270 */
[----:B------:R-:W-:Y:S01]  /*68e0*/  VIADD R76, R76, 0x1 ;  /* 0x000000014c4c7836 */ /* 0x000fe20000000000 */
[----:B------:R-:W-:Y:S02]  /*68f0*/  @!P1 SEL R2, R29, R2, !P0 ;  /* 0x000000021d029207 */ /* 0x000fe40004000000 */
[----:B------:R-:W-:Y:S02]  /*6900*/  @!P1 SHF.R.U32.HI R0, RZ, R13, R0 ;  /* 0x0000000dff009219 */ /* 0x000fe40000011600 */
[----:B------:R-:W-:Y:S01]  /*6910*/  LOP3.LUT P0, RZ, R67, 0x90, RZ, 0xc0, !PT ;  /* 0x0000009043ff7812 */ /* 0x000fe2000780c0ff */
[----:B------:R-:W-:Y:S01]  /*6920*/  USHF.L.U32 UR42, UR42, 0x6, URZ ;  /* 0x000000062a2a7899 */ /* 0x000fe200080006ff */
[----:B------:R-:W-:Y:S01]  /*6930*/  @!P1 SEL R3, R31, R0, !P2 ;  /* 0x000000001f039207 */ /* 0x000fe20005000000 */
[----:B------:R-:W-:Y:S01]  /*6940*/  USHF.L.U32 UR41, UR41, 0x7, URZ ;  /* 0x0000000729297899 */ /* 0x000fe200080006ff */
[----:B------:R-:W-:Y:S03]  /*6950*/  @P4 SHF.R.U32.HI R68, RZ, 0x10, R17 ;  /* 0x00000010ff444819 */ /* 0x000fe60000011611 */
[----:B------:R-:W-:Y:S02]  /*6960*/  @!P1 IMAD.IADD R0, R2, 0x1, -R3 ;  /* 0x0000000102009824 */ /* 0x000fe400078e0a03 */
[----:B------:R-:W-:Y:S02]  /*6970*/  @!P1 IMAD.IADD R2, R3, 0x1, -R2 ;  /* 0x0000000103029824 */ /* 0x000fe400078e0a02 */
[----:B------:R-:W-:Y:S02]  /*6980*/  @!P1 IMAD R31, R0, R9, R31 ;  /* 0x00000009001f9224 */ /* 0x000fe400078e021f */
[----:B------:R-:W-:Y:S01]  /*6990*/  @!P1 IMAD R29, R2, R10, R29 ;  /* 0x0000000a021d9224 */ /* 0x000fe200078e021d */
[----:B------:R-:W-:Y:S06]  /*69a0*/  @!P0 BRA `(.L_x_127) ;  /* 0x00000000007c8947 */ /* 0x000fec0003800000 */
[----:B------:R-:W1:Y:S01]  /*69b0*/  LDCU.64 UR8, c[0x4][0x80] ;  /* 0x01001000ff0877ac */ /* 0x000e620008000a00 */
[----:B------:R-:W-:Y:S01]  /*69c0*/  MOV R2, 0x0 ;  /* 0x0000000000027802 */ /* 0x000fe20000000f00 */
[----:B------:R-:W-:Y:S02]  /*69d0*/  HFMA2 R12, -RZ, RZ, 0, 5.9604644775390625e-08 ;  /* 0x00000001ff0c7431 */ /* 0x000fe400000001ff */
[----:B------:R-:W-:Y:S01]  /*69e0*/  IMAD.MOV.U32 R8, RZ, RZ, 0x70 ;  /* 0x00000070ff087424 */ /* 0x000fe200078e00ff */
[----:B------:R2:W3:Y:S01]  /*69f0*/  LDC.64 R14, c[0x4][R2] ;  /* 0x01000000020e7b82 */ /* 0x0004e20000000a00 */
[----:B------:R-:W4:Y:S01]  /*6a00*/  LDCU.64 UR6, c[0x4][0x88] ;  /* 0x01001100ff0677ac */ /* 0x000f220008000a00 */
[----:B------:R-:W-:Y:S01]  /*6a10*/  IMAD.MOV.U32 R13, RZ, RZ, RZ ;  /* 0x000000ffff0d7224 */ /* 0x000fe200078e00ff */
[----:B------:R-:W2:Y:S01]  /*6a20*/  LDCU.64 UR4, c[0x4][0x8] ;  /* 0x01000100ff0477ac */ /* 0x000ea20008000a00 */
[----:B-1----:R-:W-:Y:S01]  /*6a30*/  MOV R5, UR9 ;  /* 0x0000000900057c02 */ /* 0x002fe20008000f00 */
[----:B------:R-:W-:Y:S01]  /*6a40*/  IMAD.U32 R4, RZ, RZ, UR8 ;  /* 0x00000008ff047e24 */ /* 0x000fe2000f8e00ff */
[----:B----4-:R-:W-:Y:S01]  /*6a50*/  MOV R7, UR7 ;  /* 0x0000000700077c02 */ /* 0x010fe20008000f00 */
[----:B------:R-:W-:Y:S01]  /*6a60*/  IMAD.U32 R6, RZ, RZ, UR6 ;  /* 0x00000006ff067e24 */ /* 0x000fe2000f8e00ff */
[----:B--2---:R-:W-:Y:S01]  /*6a70*/  MOV R11, UR5 ;  /* 0x00000005000b7c02 */ /* 0x004fe20008000f00 */
[----:B------:R-:W-:Y:S02]  /*6a80*/  IMAD.U32 R10, RZ, RZ, UR4 ;  /* 0x00000004ff0a7e24 */ /* 0x000fe4000f8e00ff */
[----:B------:R-:W-:Y:S07]  /*6a90*/  LEPC R20, `(.L_x_128) ;  /* 0x000000001014794e */ /* 0x000fee0000000000 */
[----:B---3-5:R-:W-:Y:S05]  /*6aa0*/  CALL.ABS.NOINC R14 ;  /* 0x000000000e007343 */ /* 0x028fea0003c00000 */
.L_x_128:
[----:B------:R-:W1:Y:S01]  /*6ab0*/  LDCU.64 UR8, c[0x4][0x80] ;  /* 0x01001000ff0877ac */ /* 0x000e620008000a00 */
[----:B------:R-:W2:Y:S01]  /*6ac0*/  LDC.64 R2, c[0x4][R2] ;  /* 0x0100000002027b82 */ /* 0x000ea20000000a00 */
[----:B------:R-:W-:Y:S02]  /*6ad0*/  HFMA2 R12, -RZ, RZ, 0, 5.9604644775390625e-08 ;  /* 0x00000001ff0c7431 */ /* 0x000fe400000001ff */
[----:B------:R-:W-:Y:S02]  /*6ae0*/  IMAD.MOV.U32 R8, RZ, RZ, 0x70 ;  /* 0x00000070ff087424 */ /* 0x000fe400078e00ff */
[----:B------:R-:W-:Y:S01]  /*6af0*/  IMAD.MOV.U32 R13, RZ, RZ, RZ ;  /* 0x000000ffff0d7224 */ /* 0x000fe200078e00ff */
[----:B------:R-:W3:Y:S01]  /*6b00*/  LDCU.64 UR6, c[0x4][0x88] ;  /* 0x01001100ff0677ac */ /* 0x000ee20008000a00 */
[----:B------:R-:W4:Y:S01]  /*6b10*/  LDCU.64 UR4, c[0x4][0x8] ;  /* 0x01000100ff0477ac */ /* 0x000f220008000a00 */
[----:B-1----:R-:W-:Y:S02]  /*6b20*/  MOV R4, UR8 ;  /* 0x0000000800047c02 */ /* 0x002fe40008000f00 */
[----:B------:R-:W-:Y:S02]  /*6b30*/  MOV R5, UR9 ;  /* 0x0000000900057c02 */ /* 0x000fe40008000f00 */
[----:B---3--:R-:W-:Y:S01]  /*6b40*/  MOV R7, UR7 ;  /* 0x0000000700077c02 */ /* 0x008fe20008000f00 */
[----:B------:R-:W-:Y:S01]  /*6b50*/  IMAD.U32 R6, RZ, RZ, UR6 ;  /* 0x00000006ff067e24 */ /* 0x000fe2000f8e00ff */
[----:B----4-:R-:W-:Y:S01]  /*6b60*/  MOV R11, UR5 ;  /* 0x00000005000b7c02 */ /* 0x010fe20008000f00 */
[----:B------:R-:W-:Y:S02]  /*6b70*/  IMAD.U32 R10, RZ, RZ, UR4 ;  /* 0x00000004ff0a7e24 */ /* 0x000fe4000f8e00ff */
[----:B------:R-:W-:Y:S07]  /*6b80*/  LEPC R20, `(.L_x_127) ;  /* 0x000000001014794e */ /* 0x000fee0000000000 */
[----:B--2---:R-:W-:Y:S05]  /*6b90*/  CALL.ABS.NOINC R2 ;  /* 0x0000000002007343 */ /* 0x004fea0003c00000 */
.L_x_127:
[----:B------:R-:W-:Y:S05]  /*6ba0*/  BSYNC.RECONVERGENT B6 ;  /* 0x0000000000067941 */ /* 0x000fea0003800200 */
.L_x_126:
[----:B------:R-:W-:Y:S01]  /*6bb0*/  ISETP.NE.U32.AND P4, PT, R54, RZ, PT ;  /* 0x000000ff3600720c */ /* 0x000fe20003f85070 */
[----:B------:R-:W-:Y:S01]  /*6bc0*/  UISETP.NE.AND UP2, UPT, UR50, URZ, UPT ;  /* 0x000000ff3200728c */ /* 0x000fe2000bf45270 */
[----:B------:R-:W-:Y:S01]  /*6bd0*/  ISETP.NE.U32.AND P2, PT, RZ, UR38, PT ;  /* 0x00000026ff007c0c */ /* 0x000fe2000bf45070 */
[----:B------:R-:W-:Y:S01]  /*6be0*/  UISETP.NE.U32.AND UP1, UPT, UR44, URZ, UPT ;  /* 0x000000ff2c00728c */ /* 0x000fe2000bf25070 */
[----:B------:R-:W-:Y:S01]  /*6bf0*/  ISETP.NE.AND.EX P4, PT, R55, RZ, PT, P4 ;  /* 0x000000ff3700720c */ /* 0x000fe20003f85340 */
[----:B------:R-:W-:Y:S01]  /*6c00*/  UPLOP3.LUT UP0, UPT, UPT, UPT, UPT, 0x40, 0x4 ;  /* 0x000000000004789c */ /* 0x000fe20003f0e870 */
[----:B------:R-:W-:Y:S01]  /*6c10*/  ISETP.NE.AND.EX P2, PT, RZ, UR39, PT, P2 ;  /* 0x00000027ff007c0c */ /* 0x000fe2000bf45320 */
[----:B------:R-:W-:Y:S01]  /*6c20*/  UISETP.NE.AND.EX UP1, UPT, UR45, URZ, UPT, UP1 ;  /* 0x000000ff2d00728c */ /* 0x000fe2000bf25310 */
[----:B------:R-:W-:Y:S04]  /*6c30*/  PLOP3.LUT P1, PT, PT, PT, UP2, 0x80, 0x8 ;  /* 0x000000000008781c */ /* 0x000fe80003f2f028 */
[----:B------:R-:W-:Y:S06]  /*6c40*/  @UP2 UPLOP3.LUT UP0, UPT, UPT, UPT, UP1, 0x80, 0x8 ;  /* 0x000000000008289c */ /* 0x000fec0003f0f010 */
[----:B------:R-:W-:Y:S01]  /*6c50*/  PLOP3.LUT P0, PT, PT, PT, UP0, 0x80, 0x8 ;  /* 0x000000000008781c */ /* 0x000fe20003f0f008 */
[----:B------:R-:W-:Y:S01]  /*6c60*/  @!UPT UIADD3 URZ, UPT, UPT, URZ, URZ, URZ ;  /* 0x000000fffffff290 */ /* 0x000fe2000fffe0ff */
[----:B------:R-:W-:Y:S11]  /*6c70*/  BRA.U !UP1, `(.L_x_129) ;  /* 0x0000000109387547 */ /* 0x000ff6000b800000 */
[----:B------:R-:W-:Y:S01]  /*6c80*/  UISETP.NE.U32.AND UP0, UPT, UR38, URZ, UPT ;  /* 0x000000ff2600728c */ /* 0x000fe2000bf05070 */
[----:B------:R-:W-:Y:S02]  /*6c90*/  HFMA2 R0, -RZ, RZ, 0, 5.9604644775390625e-08 ;  /* 0x00000001ff007431 */ /* 0x000fe400000001ff */
[----:B------:R-:W-:Y:S01]  /*6ca0*/  IMAD.MOV.U32 R59, RZ, RZ, 0x1 ;  /* 0x00000001ff3b7424 */ /* 0x000fe200078e00ff */
[----:B------:R-:W-:Y:S06]  /*6cb0*/  UISETP.NE.AND.EX UP0, UPT, UR39, URZ, UPT, UP0 ;  /* 0x000000ff2700728c */ /* 0x000fec000bf05300 */
[----:B------:R-:W-:Y:S05]  /*6cc0*/  PLOP3.LUT P3, PT, PT, PT, UP0, 0x80, 0x8 ;  /* 0x000000000008781c */ /* 0x000fea0003f6f008 */
[----:B------:R-:W1:Y:S01]  /*6cd0*/  @UP0 LDCU.64 UR6, c[0x0][0x888] ;  /* 0x00011100ff0607ac */ /* 0x000e620008000a00 */
[----:B------:R-:W-:Y:S07]  /*6ce0*/  @UP0 UIMAD UR4, UR36, UR44, URZ ;  /* 0x0000002c240402a4 */ /* 0x000fee000f8e02ff */
[----:B------:R-:W-:Y:S01]  /*6cf0*/  @!P3 PRMT R59, R0, 0x7610, R59 ;  /* 0x00007610003bb816 */ /* 0x000fe2000000003b */
[----:B-1----:R-:W-:Y:S03]  /*6d00*/  @UP0 UIMAD.WIDE UR6, UR4, 0x4, UR6 ;  /* 0x00000004040608a5 */ /* 0x002fe6000f8e0206 */
[----:B------:R-:W1:Y:S03]  /*6d10*/  @!UP0 LDCU UR4, c[0x0][0x880] ;  /* 0x00011000ff0487ac */ /* 0x000e660008000800 */
[----:B------:R-:W-:Y:S01]  /*6d20*/  IMAD.U32 R2, RZ, RZ, UR6 ;  /* 0x00000006ff027e24 */ /* 0x000fe2000f8e00ff */
[----:B------:R-:W-:Y:S05]  /*6d30*/  MOV R3, UR7 ;  /* 0x0000000700037c02 */ /* 0x000fea0008000f00 */
[----:B-----5:R2:W5:Y:S02]  /*6d40*/  @P3 LDG.E R35, desc[UR46][R2.64] ;  /* 0x0000002e02233981 */ /* 0x020564000c1e1900 */
[----:B-12---:R-:W-:Y:S02]  /*6d50*/  @!P3 IMAD.U32 R35, RZ, RZ, UR4 ;  /* 0x00000004ff23be24 */ /* 0x006fe4000f8e00ff */
.L_x_129:
[----:B------:R-:W-:Y:S05]  /*6d60*/  @!P4 BRA `(.L_x_130) ;  /* 0x000000000020c947 */ /* 0x000fea0003800000 */
[----:B------:R-:W-:Y:S04]  /*6d70*/  ISETP.NE.U32.AND P3, PT, R52, RZ, PT ;  /* 0x000000ff3400720c */ /* 0x000fe80003f65070 */
[----:B------:R-:W-:Y:S11]  /*6d80*/  ISETP.NE.AND.EX P3, PT, R53, RZ, PT, P3 ;  /* 0x000000ff3500720c */ /* 0x000ff60003f65330 */
[----:B------:R-:W-:Y:S02]  /*6d90*/  @!UPT UIADD3 URZ, UPT, UPT, URZ, URZ, URZ ;  /* 0x000000fffffff290 */ /* 0x000fe4000fffe0ff */
[----:B------:R-:W1:Y:S01]  /*6da0*/  @P3 LDC.64 R2, c[0x0][0x8a8] ;  /* 0x00022a00ff023b82 */ /* 0x000e620000000a00 */
[----:B------:R-:W-:Y:S04]  /*6db0*/  @P3 IMAD R0, R54, UR36, RZ ;  /* 0x0000002436003c24 */ /* 0x000fe8000f8e02ff */
[----:B-1----:R-:W-:Y:S05]  /*6dc0*/  @P3 IMAD.WIDE R2, R0, 0x4, R2 ;  /* 0x0000000400023825 */ /* 0x002fea00078e0202 */
[----:B-----5:R1:W5:Y:S02]  /*6dd0*/  @P3 LDG.E R32, desc[UR46][R2.64] ;  /* 0x0000002e02203981 */ /* 0x020364000c1e1900 */
[----:B-1----:R-:W2:Y:S02]  /*6de0*/  @!P3 LDC R32, c[0x0][0x8a0] ;  /* 0x00022800ff20bb82 */ /* 0x002ea40000000800 */
.L_x_130:
[----:B-----5:R-:W-:Y:S01]  /*6df0*/  FSETP.NEU.AND P3, PT, R35, RZ, PT ;  /* 0x000000ff2300720b */ /* 0x020fe20003f6d000 */
[----:B------:R-:W-:Y:S01]  /*6e00*/  IMAD.SHL.U32 R77, R64, 0x2, RZ ;  /* 0x00000002404d7824 */ /* 0x000fe200078e00ff */
[----:B------:R-:W-:Y:S01]  /*6e10*/  SEL R5, RZ, 0xffffffff, P2 ;  /* 0xffffffffff057807 */ /* 0x000fe20001000000 */
[----:B------:R-:W-:Y:S01]  /*6e20*/  BSSY B1, `(.L_x_131) ;  /* 0x0000034000017945 */ /* 0x000fe20003800000 */
[----:B------:R-:W-:Y:S01]  /*6e30*/  @P1 LOP3.LUT P2, RZ, R59, 0xff, RZ, 0xc0, !PT ;  /* 0x000000ff3bff1812 */ /* 0x000fe2000784c0ff */
[----:B------:R-:W-:Y:S01]  /*6e40*/  IMAD.MOV.U32 R39, RZ, RZ, 0x1 ;  /* 0x00000001ff277424 */ /* 0x000fe200078e00ff */
[----:B------:R-:W-:Y:S01]  /*6e50*/  @P1 SEL R0, RZ, 0xffffffff, P3 ;  /* 0xffffffffff001807 */ /* 0x000fe20001800000 */
[C---:B------:R-:W-:Y:S01]  /*6e60*/  IMAD R34, R30.reuse, 0x40, R33 ;  /* 0x000000401e227824 */ /* 0x040fe200078e0221 */
[----:B------:R-:W-:Y:S01]  /*6e70*/  LOP3.LUT R71, R71, 0x1, RZ, 0x3c, !PT ;  /* 0x0000000147477812 */ /* 0x000fe200078e3cff */
[----:B------:R-:W-:Y:S01]  /*6e80*/  IMAD.MOV.U32 R38, RZ, RZ, RZ ;  /* 0x000000ffff267224 */ /* 0x000fe200078e00ff */
[----:B------:R-:W-:Y:S02]  /*6e90*/  @P0 SEL R0, R5, R0, !P2 ;  /* 0x0000000005000207 */ /* 0x000fe40005000000 */
[----:B------:R-:W-:Y:S02]  /*6ea0*/  CS2R R50, SRZ ;  /* 0x0000000000327805 */ /* 0x000fe4000001ff00 */
[----:B------:R-:W-:Y:S02]  /*6eb0*/  LEA R74, R30, UR48, 0x3 ;  /* 0x000000301e4a7c11 */ /* 0x000fe4000f8e18ff */
[----:B------:R-:W-:Y:S02]  /*6ec0*/  CS2R R48, SRZ ;  /* 0x0000000000307805 */ /* 0x000fe4000001ff00 */
[----:B------:R-:W-:Y:S02]  /*6ed0*/  @P1 LOP3.LUT R0, R0, 0x1, RZ, 0xc0, !PT ;  /* 0x0000000100001812 */ /* 0x000fe400078ec0ff */
[----:B------:R-:W-:Y:S02]  /*6ee0*/  CS2R R42, SRZ ;  /* 0x00000000002a7805 */ /* 0x000fe4000001ff00 */
[----:B------:R-:W-:Y:S02]  /*6ef0*/  SHF.L.U32 R3, R70, 0x1f, RZ ;  /* 0x0000001f46037819 */ /* 0x000fe400000006ff */
[----:B------:R-:W-:Y:S02]  /*6f00*/  CS2R R40, SRZ ;  /* 0x0000000000287805 */ /* 0x000fe4000001ff00 */
[----:B------:R-:W-:Y:S01]  /*6f10*/  ISETP.NE.U32.OR P5, PT, R0, 0x1, !P1 ;  /* 0x000000010000780c */ /* 0x000fe20004fa5470 */
[----:B------:R-:W-:Y:S01]  /*6f20*/  VIADD R82, R77, UR48 ;  /* 0x000000304d527c36 */ /* 0x000fe20008000000 */
[----:B------:R-:W-:Y:S02]  /*6f30*/  PLOP3.LUT P2, PT, PT, PT, UP1, 0x80, 0x8 ;  /* 0x000000000008781c */ /* 0x000fe40003f4f018 */
[----:B------:R-:W-:Y:S02]  /*6f40*/  SEL R0, RZ, 0xffffffff, P3 ;  /* 0xffffffffff007807 */ /* 0x000fe40001800000 */
[----:B------:R-:W-:Y:S02]  /*6f50*/  LOP3.LUT P3, R75, R59, 0xff, RZ, 0xc0, !PT ;  /* 0x000000ff3b4b7812 */ /* 0x000fe4000786c0ff */
[----:B------:R-:W-:Y:S05]  /*6f60*/  P2R R78, PR, RZ, 0x20 ;  /* 0x00000020ff4e7803 */ /* 0x000fea0000000000 */
[----:B------:R-:W-:Y:S02]  /*6f70*/  @P5 SHF.L.U32 R2, R71, 0x1f, RZ ;  /* 0x0000001f47025819 */ /* 0x000fe400000006ff */
[----:B------:R-:W-:Y:S02]  /*6f80*/  @P2 SEL R0, R5, R0, !P3 ;  /* 0x0000000005002207 */ /* 0x000fe40005800000 */
[----:B------:R-:W1:Y:S02]  /*6f90*/  @P5 SYNCS.PHASECHK.TRANS64.TRYWAIT P1, [UR48+0x1a0], R2 ;  /* 0x0001a002ff0055a7 */ /* 0x000e640008021130 */
[----:B------:R-:W-:Y:S04]  /*6fa0*/  LOP3.LUT R0, R0, 0x1, RZ, 0xc0, !PT ;  /* 0x0000000100007812 */ /* 0x000fe800078ec0ff */
[----:B------:R-:W-:Y:S04]  /*6fb0*/  ISETP.NE.U32.AND P4, PT, R0, 0x1, PT ;  /* 0x000000010000780c */ /* 0x000fe80003f85070 */
[----:B------:R-:W-:Y:S01]  /*6fc0*/  P2R R80, PR, RZ, 0x10 ;  /* 0x00000010ff507803 */ /* 0x000fe20000000000 */
[----:B------:R3:W4:Y:S01]  /*6fd0*/  SYNCS.PHASECHK.TRANS64.TRYWAIT P0, [R74+URZ+0x210], R3 ;  /* 0x000210034a0075a7 */ /* 0x00072200080011ff */
[----:B-1----:R-:W-:Y:S01]  /*6fe0*/  @P5 SEL R39, RZ, 0x1, !P1 ;  /* 0x00000001ff275807 */ /* 0x002fe20004800000 */
[----:B---3--:R-:W-:Y:S06]  /*6ff0*/  @!P5 BRA `(.L_x_132) ;  /* 0x000000000058d947 */ /* 0x008fec0003800000 */
[C---:B------:R-:W-:Y:S01]  /*7000*/  VIADD R0, R82.reuse, 0x300 ;  /* 0x0000030052007836 */ /* 0x040fe20000000000 */
[----:B------:R-:W-:Y:S01]  /*7010*/  LOP3.LUT P5, RZ, R65, 0x40, RZ, 0xc0, !PT ;  /* 0x0000004041ff7812 */ /* 0x000fe200078ac0ff */
[----:B------:R-:W-:Y:S01]  /*7020*/  BSSY B0, `(.L_x_133) ;  /* 0x000000e000007945 */ /* 0x000fe20003800000 */
[----:B------:R-:W-:Y:S01]  /*7030*/  ISETP.NE.AND P2, PT, R39, RZ, PT ;  /* 0x000000ff2700720c */ /* 0x000fe20003f45270 */
[----:B------:R-:W-:Y:S01]  /*7040*/  @P4 VIADD R2, R82, 0x310 ;  /* 0x0000031052024836 */ /* 0x000fe20000000000 */
[----:B------:R-:W-:Y:S01]  /*7050*/  PLOP3.LUT P1, PT, PT, PT, PT, 0x8, 0x80 ;  /* 0x000000000080781c */ /* 0x000fe20003f2e170 */
[----:B------:R-:W-:Y:S01]  /*7060*/  IMAD.MOV.U32 R51, RZ, RZ, RZ ;  /* 0x000000ffff337224 */ /* 0x000fe200078e00ff */
[----:B------:R-:W-:Y:S02]  /*7070*/  @P4 PLOP3.LUT P1, PT, P5, PT, PT, 0x80, 0x8 ;  /* 0x000000000008481c */ /* 0x000fe40002f2f070 */
[----:B------:R-:W-:Y:S02]  /*7080*/  CS2R R48, SRZ ;  /* 0x0000000000307805 */ /* 0x000fe4000001ff00 */
[----:B------:R-:W-:Y:S02]  /*7090*/  CS2R R42, SRZ ;  /* 0x00000000002a7805 */ /* 0x000fe4000001ff00 */
[----:B------:R-:W-:Y:S07]  /*70a0*/  CS2R R40, SRZ ;  /* 0x0000000000287805 */ /* 0x000fee000001ff00 */
[----:B------:R-:W-:Y:S01]  /*70b0*/  @P1 VIADD R2, R0, 0xfffffff0 ;  /* 0xfffffff000021836 */ /* 0x000fe20000000000 */
[----:B------:R-:W-:Y:S06]  /*70c0*/  @P2 BRA `(.L_x_134) ;  /* 0x00000000000c2947 */ /* 0x000fec0003800000 */
[----:B------:R-:W-:Y:S04]  /*70d0*/  SHF.L.U32 R5, R71, 0x1f, RZ ;  /* 0x0000001f47057819 */ /* 0x000fe800000006ff */
[----:B------:R-:W1:Y:S02]  /*70e0*/  SYNCS.PHASECHK.TRANS64.TRYWAIT P1, [UR48+0x1a0], R5 ;  /* 0x0001a005ff0075a7 */ /* 0x000e640008021130 */
[----:B-1----:R-:W-:Y:S05]  /*70f0*/  @!P1 BRA `(.L_x_135) ;  /* 0x0000003800449947 */ /* 0x002fea0003800000 */
.L_x_134:
[----:B------:R-:W-:Y:S05]  /*7100*/  BSYNC B0 ;  /* 0x0000000000007941 */ /* 0x000fea0003800000 */
.L_x_133:
[----:B------:R-:W-:Y:S01]  /*7110*/  ISETP.NE.AND P1, PT, R80, RZ, PT ;  /* 0x000000ff5000720c */ /* 0x000fe20003f25270 */
[----:B------:R-:W-:Y:S11]  /*7120*/  HFMA2 R38, -RZ, RZ, 0, 5.9604644775390625e-08 ;  /* 0x00000001ff267431 */ /* 0x000ff600000001ff */
[----:B------:R-:W-:Y:S01]  /*7130*/  @!UPT UIADD3 URZ, UPT, UPT, URZ, URZ, URZ ;  /* 0x000000fffffff290 */ /* 0x000fe2000fffe0ff */
[----:B------:R3:W1:Y:S04]  /*7140*/  @P1 LDS.128 R48, [R2] ;  /* 0x0000000002301984 */ /* 0x0006680000000c00 */
[----:B------:R3:W1:Y:S02]  /*7150*/  @P1 LDS.128 R40, [R77+UR48+0x300] ;  /* 0x000300304d281984 */ /* 0x0006640008000c00 */
.L_x_132:
[----:B------:R-:W-:Y:S05]  /*7160*/  BSYNC B1 ;  /* 0x0000000000017941 */ /* 0x000fea0003800000 */
.L_x_131:
[----:B-1----:R-:W-:Y:S04]  /*7170*/  SHF.R.U32.HI R5, RZ, 0x15, R34 ;  /* 0x00000015ff057819 */ /* 0x002fe80000011622 */
[----:B------:R-:W-:Y:S01]  /*7180*/  LOP3.LUT P1, RZ, R5, 0x3, R66, 0x48, !PT ;  /* 0x0000000305ff7812 */ /* 0x000fe20007824842 */
[----:B------:R-:W-:Y:S01]  /*7190*/  @!UPT UIADD3 URZ, UPT, UPT, URZ, URZ, URZ ;  /* 0x000000fffffff290 */ /* 0x000fe2000fffe0ff */
[----:B----4-:R-:W-:Y:S11]  /*71a0*/  @P0 BRA `(.L_x_136) ;  /* 0x0000000000080947 */ /* 0x010ff60003800000 */
[----:B------:R-:W1:Y:S02]  /*71b0*/  SYNCS.PHASECHK.TRANS64.TRYWAIT P0, [R74+URZ+0x210], R3 ;  /* 0x000210034a0075a7 */ /* 0x000e6400080011ff */
[----:B-1----:R-:W-:Y:S05]  /*71c0*/  @!P0 BRA `(.L_x_137) ;  /* 0x0000003800288947 */ /* 0x002fea0003800000 */
.L_x_136:
[----:B------:R-:W-:Y:S05]  /*71d0*/  @!P1 BRA `(.L_x_138) ;  /* 0x0000000000409947 */ /* 0x000fea0003800000 */
[----:B------:R-:W4:Y:S01]  /*71e0*/  LDCU.64 UR8, c[0x4][0x70] ;  /* 0x01000e00ff0877ac */ /* 0x000f220008000a00 */
[----:B-1----:R-:W-:Y:S01]  /*71f0*/  MOV R3, 0x0 ;  /* 0x0000000000037802 */ /* 0x002fe20000000f00 */
[----:B------:R-:W-:Y:S02]  /*7200*/  HFMA2 R12, -RZ, RZ, 0, 5.9604644775390625e-08 ;  /* 0x00000001ff0c7431 */ /* 0x000fe400000001ff */
[----:B------:R-:W-:Y:S02]  /*7210*/  IMAD.MOV.U32 R8, RZ, RZ, 0x192 ;  /* 0x00000192ff087424 */ /* 0x000fe400078e00ff */
[----:B------:R-:W-:Y:S01]  /*7220*/  IMAD.MOV.U32 R13, RZ, RZ, RZ ;  /* 0x000000ffff0d7224 */ /* 0x000fe200078e00ff */
[----:B------:R-:W1:Y:S01]  /*7230*/  LDCU.64 UR6, c[0x4][0x78] ;  /* 0x01000f00ff0677ac */ /* 0x000e620008000a00 */
[----:B---3--:R-:W3:Y:S01]  /*7240*/  LDC.64 R2, c[0x4][R3] ;  /* 0x0100000003027b82 */ /* 0x008ee20000000a00 */
[----:B------:R-:W5:Y:S01]  /*7250*/  LDCU.64 UR4, c[0x4][0x10] ;  /* 0x01000200ff0477ac */ /* 0x000f620008000a00 */
[----:B----4-:R-:W-:Y:S01]  /*7260*/  MOV R5, UR9 ;  /* 0x0000000900057c02 */ /* 0x010fe20008000f00 */
[----:B------:R-:W-:Y:S01]  /*7270*/  IMAD.U32 R4, RZ, RZ, UR8 ;  /* 0x00000008ff047e24 */ /* 0x000fe2000f8e00ff */
[----:B-1----:R-:W-:Y:S01]  /*7280*/  MOV R7, UR7 ;  /* 0x0000000700077c02 */ /* 0x002fe20008000f00 */
[----:B------:R-:W-:Y:S01]  /*7290*/  IMAD.U32 R6, RZ, RZ, UR6 ;  /* 0x00000006ff067e24 */ /* 0x000fe2000f8e00ff */
[----:B-----5:R-:W-:Y:S01]  /*72a0*/  MOV R11, UR5 ;  /* 0x00000005000b7c02 */ /* 0x020fe20008000f00 */
[----:B------:R-:W-:Y:S02]  /*72b0*/  IMAD.U32 R10, RZ, RZ, UR4 ;  /* 0x00000004ff0a7e24 */ /* 0x000fe4000f8e00ff */
[----:B------:R-:W-:Y:S07]  /*72c0*/  LEPC R20, `(.L_x_138) ;  /* 0x000000001014794e */ /* 0x000fee0000000000 */
[----:B--23--:R-:W-:Y:S05]  /*72d0*/  CALL.ABS.NOINC R2 ;  /* 0x0000000002007343 */ /* 0x00cfea0003c00000 */
.L_x_138:
[----:B------:R-:W-:Y:S01]  /*72e0*/  SHF.L.U32 R20, R40, 0x10, RZ ;  /* 0x0000001028147819 */ /* 0x000fe200000006ff */
[----:B------:R-:W-:Y:S05]  /*72f0*/  WARPSYNC.ALL ;  /* 0x0000000000007948 */ /* 0x000fea0003800000 */
[----:B------:R-:W-:Y:S01]  /*7300*/  R2UR UR4, R34 ;  /* 0x00000000220472ca */ /* 0x000fe200000e0000 */
[----:B------:R-:W-:Y:S01]  /*7310*/  BSSY.RECONVERGENT B0, `(.L_x_139) ;  /* 0x0000056000007945 */ /* 0x000fe20003800200 */
[----:B------:R-:W-:Y:S02]  /*7320*/  LOP3.LUT R21, R40, 0xffff0000, RZ, 0xc0, !PT ;  /* 0xffff000028157812 */ /* 0x000fe400078ec0ff */
[----:B------:R-:W-:Y:S02]  /*7330*/  LOP3.LUT R36, R41, 0xffff0000, RZ, 0xc0, !PT ;  /* 0xffff000029247812 */ /* 0x000fe400078ec0ff */
[----:B------:R-:W-:Y:S02]  /*7340*/  SHF.L.U32 R37, R43, 0x10, RZ ;  /* 0x000000102b257819 */ /* 0x000fe400000006ff */
[----:B------:R-:W-:Y:S02]  /*7350*/  MOV R81, 0x10 ;  /* 0x0000001000517802 */ /* 0x000fe40000000f00 */
[----:B------:R-:W-:Y:S02]  /*7360*/  LOP3.LUT P6, RZ, R65, 0x40, RZ, 0xc0, !PT ;  /* 0x0000004041ff7812 */ /* 0x000fe400078cc0ff */
[----:B------:R-:W-:Y:S01]  /*7370*/  ISETP.NE.AND P0, PT, R72, RZ, PT ;  /* 0x000000ff4800720c */ /* 0x000fe20003f05270 */
[----:B------:R-:W2:Y:S01]  /*7380*/  LDTM.x16 R4, tmem[UR4] ;  /* 0x00000004000479ee */ /* 0x000ea20008240000 */
[----:B------:R-:W-:Y:S04]  /*7390*/  SEL R81, R81, 0xfffffff0, !P6 ;  /* 0xfffffff051517807 */ /* 0x000fe80007000000 */
[----:B------:R-:W-:Y:S01]  /*73a0*/  IADD3 R79, PT, PT, R82, R81, RZ ;  /* 0x00000051524f7210 */ /* 0x000fe20007ffe0ff */
[C---:B--2---:R-:W-:Y:S01]  /*73b0*/  FMUL R0, R32.reuse, R4 ;  /* 0x0000000420007220 */ /* 0x044fe20000400000 */
[C---:B---3--:R-:W-:Y:S01]  /*73c0*/  FMUL R2, R32.reuse, R5 ;  /* 0x0000000520027220 */ /* 0x048fe20000400000 */
[C---:B-1----:R-:W-:Y:S01]  /*73d0*/  FMUL R3, R32.reuse, R6 ;  /* 0x0000000620037220 */ /* 0x042fe20000400000 */
[----:B------:R-:W-:Y:S01]  /*73e0*/  FMUL R7, R32, R7 ;  /* 0x0000000720077220 */ /* 0x000fe20000400000 */
[----:B------:R-:W-:Y:S01]  /*73f0*/  FFMA R0, R35, R20, R0 ;  /* 0x0000001423007223 */ /* 0x000fe20000000000 */
[----:B------:R-:W-:Y:S01]  /*7400*/  SHF.L.U32 R20, R41, 0x10, RZ ;  /* 0x0000001029147819 */ /* 0x000fe200000006ff */
[C---:B------:R-:W-:Y:S01]  /*7410*/  FFMA R2, R35.reuse, R21, R2 ;  /* 0x0000001523027223 */ /* 0x040fe20000000002 */
[----:B------:R-:W-:Y:S01]  /*7420*/  SHF.L.U32 R21, R42, 0x10, RZ ;  /* 0x000000102a157819 */ /* 0x000fe200000006ff */
[C---:B------:R-:W-:Y:S01]  /*7430*/  FMUL R4, R32.reuse, R8 ;  /* 0x0000000820047220 */ /* 0x040fe20000400000 */
[----:B------:R-:W-:Y:S01]  /*7440*/  FMUL R5, R32, R9 ;  /* 0x0000000920057220 */ /* 0x000fe20000400000 */
[C---:B------:R-:W-:Y:S01]  /*7450*/  FFMA R3, R35.reuse, R20, R3 ;  /* 0x0000001423037223 */ /* 0x040fe20000000003 */
[----:B------:R-:W-:Y:S01]  /*7460*/  LOP3.LUT R20, R42, 0xffff0000, RZ, 0xc0, !PT ;  /* 0xffff00002a147812 */ /* 0x000fe200078ec0ff */
[----:B------:R-:W-:Y:S01]  /*7470*/  FFMA R7, R35, R36, R7 ;  /* 0x0000002423077223 */ /* 0x000fe20000000007 */
[----:B------:R-:W-:Y:S01]  /*7480*/  LOP3.LUT R36, R43, 0xffff0000, RZ, 0xc0, !PT ;  /* 0xffff00002b247812 */ /* 0x000fe200078ec0ff */
[----:B------:R-:W-:Y:S01]  /*7490*/  FMUL R6, R32, R10 ;  /* 0x0000000a20067220 */ /* 0x000fe20000400000 */
[----:B------:R-:W-:Y:S01]  /*74a0*/  F2FP.BF16.F32.PACK_AB R44, R2, R0 ;  /* 0x00000000022c723e */ /* 0x000fe200000010ff */
[----:B------:R-:W-:Y:S01]  /*74b0*/  FMUL R11, R32, R11 ;  /* 0x0000000b200b7220 */ /* 0x000fe20000400000 */
[----:B------:R-:W-:Y:S01]  /*74c0*/  F2FP.BF16.F32.PACK_AB R45, R7, R3 ;  /* 0x00000003072d723e */ /* 0x000fe200000010ff */
[C---:B------:R-:W-:Y:S01]  /*74d0*/  FFMA R4, R35.reuse, R21, R4 ;  /* 0x0000001523047223 */ /* 0x040fe20000000004 */
[C---:B------:R-:W-:Y:S01]  /*74e0*/  FFMA R5, R35.reuse, R20, R5 ;  /* 0x0000001423057223 */ /* 0x040fe20000000005 */
[C---:B------:R-:W-:Y:S01]  /*74f0*/  FFMA R6, R35.reuse, R37, R6 ;  /* 0x0000002523067223 */ /* 0x040fe20000000006 */
[----:B------:R-:W-:Y:S01]  /*7500*/  SHF.L.U32 R20, R48, 0x10, RZ ;  /* 0x0000001030147819 */ /* 0x000fe200000006ff */
[----:B------:R-:W-:Y:S01]  /*7510*/  FFMA R11, R35, R36, R11 ;  /* 0x00000024230b7223 */ /* 0x000fe2000000000b */
[----:B------:R-:W-:Y:S01]  /*7520*/  FMUL R8, R32, R12 ;  /* 0x0000000c20087220 */ /* 0x000fe20000400000 */
[----:B------:R-:W-:Y:S01]  /*7530*/  LOP3.LUT R36, R48, 0xffff0000, RZ, 0xc0, !PT ;  /* 0xffff000030247812 */ /* 0x000fe200078ec0ff */
[C---:B------:R-:W-:Y:S01]  /*7540*/  FMUL R9, R32.reuse, R13 ;  /* 0x0000000d20097220 */ /* 0x040fe20000400000 */
[----:B------:R-:W-:Y:S01]  /*7550*/  SHF.L.U32 R21, R49, 0x10, RZ ;  /* 0x0000001031157819 */ /* 0x000fe200000006ff */
[C---:B------:R-:W-:Y:S01]  /*7560*/  FMUL R10, R32.reuse, R14 ;  /* 0x0000000e200a7220 */ /* 0x040fe20000400000 */
[----:B------:R-:W-:Y:S01]  /*7570*/  FFMA R8, R35, R20, R8 ;  /* 0x0000001423087223 */ /* 0x000fe20000000008 */
[----:B------:R-:W-:Y:S01]  /*7580*/  LOP3.LUT R20, R49, 0xffff0000, RZ, 0xc0, !PT ;  /* 0xffff000031147812 */ /* 0x000fe200078ec0ff */
[C---:B------:R-:W-:Y:S01]  /*7590*/  FFMA R9, R35.reuse, R36, R9 ;  /* 0x0000002423097223 */ /* 0x040fe20000000009 */
[----:B------:R-:W-:Y:S01]  /*75a0*/  FMUL R15, R32, R15 ;  /* 0x0000000f200f7220 */ /* 0x000fe20000400000 */
[C---:B------:R-:W-:Y:S01]  /*75b0*/  FFMA R10, R35.reuse, R21, R10 ;  /* 0x00000015230a7223 */ /* 0x040fe2000000000a */
[----:B------:R-:W-:Y:S01]  /*75c0*/  SHF.L.U32 R21, R50, 0x10, RZ ;  /* 0x0000001032157819 */ /* 0x000fe200000006ff */
[----:B------:R-:W-:Y:S01]  /*75d0*/  FMUL R12, R32, R16 ;  /* 0x00000010200c7220 */ /* 0x000fe20000400000 */
[----:B------:R-:W-:Y:S01]  /*75e0*/  LOP3.LUT R36, R50, 0xffff0000, RZ, 0xc0, !PT ;  /* 0xffff000032247812 */ /* 0x000fe200078ec0ff */
[----:B------:R-:W-:Y:S01]  /*75f0*/  FFMA R15, R35, R20, R15 ;  /* 0x00000014230f7223 */ /* 0x000fe2000000000f */
[C---:B------:R-:W-:Y:S01]  /*7600*/  FMUL R13, R32.reuse, R17 ;  /* 0x00000011200d7220 */ /* 0x040fe20000400000 */
[C---:B------:R-:W-:Y:S01]  /*7610*/  SHF.L.U32 R37, R51.reuse, 0x10, RZ ;  /* 0x0000001033257819 */ /* 0x040fe200000006ff */
[C---:B------:R-:W-:Y:S01]  /*7620*/  FMUL R14, R32.reuse, R18 ;  /* 0x00000012200e7220 */ /* 0x040fe20000400000 */
[----:B------:R-:W-:Y:S01]  /*7630*/  LOP3.LUT R20, R51, 0xffff0000, RZ, 0xc0, !PT ;  /* 0xffff000033147812 */ /* 0x000fe200078ec0ff */
[----:B------:R-:W-:Y:S01]  /*7640*/  FMUL R19, R32, R19 ;  /* 0x0000001320137220 */ /* 0x000fe20000400000 */
[----:B------:R-:W-:Y:S01]  /*7650*/  F2FP.BF16.F32.PACK_AB R46, R5, R4 ;  /* 0x00000004052e723e */ /* 0x000fe200000010ff */
[----:B------:R-:W-:Y:S01]  /*7660*/  FFMA R12, R35, R21, R12 ;  /* 0x00000015230c7223 */ /* 0x000fe2000000000c */
[----:B------:R-:W-:Y:S01]  /*7670*/  F2FP.BF16.F32.PACK_AB R47, R11, R6 ;  /* 0x000000060b2f723e */ /* 0x000fe200000010ff */
[C---:B------:R-:W-:Y:S01]  /*7680*/  FFMA R13, R35.reuse, R36, R13 ;  /* 0x00000024230d7223 */ /* 0x040fe2000000000d */
[C---:B------:R-:W-:Y:S01]  /*7690*/  FFMA R14, R35.reuse, R37, R14 ;  /* 0x00000025230e7223 */ /* 0x040fe2000000000e */
[----:B------:R-:W-:Y:S01]  /*76a0*/  FFMA R19, R35, R20, R19 ;  /* 0x0000001423137223 */ /* 0x000fe20000000013 */
[----:B------:R-:W-:Y:S01]  /*76b0*/  F2FP.BF16.F32.PACK_AB R84, R9, R8 ;  /* 0x000000080954723e */ /* 0x000fe200000010ff */
[----:B------:R1:W-:Y:S01]  /*76c0*/  STS.128 [R77+UR48+0x300], R44 ;  /* 0x0003002c4d007988 */ /* 0x0003e20008000c30 */
[----:B------:R-:W-:Y:S02]  /*76d0*/  F2FP.BF16.F32.PACK_AB R85, R15, R10 ;  /* 0x0000000a0f55723e */ /* 0x000fe400000010ff */
[----:B------:R-:W-:Y:S02]  /*76e0*/  F2FP.BF16.F32.PACK_AB R86, R13, R12 ;  /* 0x0000000c0d56723e */ /* 0x000fe400000010ff */
[----:B------:R-:W-:Y:S05]  /*76f0*/  F2FP.BF16.F32.PACK_AB R87, R19, R14 ;  /* 0x0000000e1357723e */ /* 0x000fea00000010ff */
[----:B------:R1:W-:Y:S01]  /*7700*/  STS.128 [R79+0x300], R84 ;  /* 0x000300544f007388 */ /* 0x0003e20000000c00 */
[----:B------:R-:W-:Y:S01]  /*7710*/  @!PT LDS RZ, [RZ] ;  /* 0x00000000fffff984 */ /* 0x000fe20000000800 */
[----:B------:R-:W-:Y:S01]  /*7720*/  @!PT LDS RZ, [RZ] ;  /* 0x00000000fffff984 */ /* 0x000fe20000000800 */
[----:B------:R-:W-:Y:S01]  /*7730*/  @!PT LDS RZ, [RZ] ;  /* 0x00000000fffff984 */ /* 0x000fe20000000800 */
[----:B------:R-:W-:Y:S01]  /*7740*/  @!PT LDS RZ, [RZ] ;  /* 0x00000000fffff984 */ /* 0x000fe20000000800 */
[----:B------:R2:W-:Y:S07]  /*7750*/  MEMBAR.ALL.CTA ;  /* 0x0000000000007992 */ /* 0x0005ee0000008000 */
[----:B--2---:R-:W2:Y:S02]  /*7760*/  FENCE.VIEW.ASYNC.S ;  /* 0x00000000000073c6 */ /* 0x004ea40000000000 */
[----:B--2---:R-:W-:Y:S06]  /*7770*/  BAR.SYNC.DEFER_BLOCKING 0x1, 0x80 ;  /* 0x0042000000007b1d */ /* 0x004fec0000010000 */
[----:B------:R-:W-:Y:S05]  /*7780*/  @P0 BRA `(.L_x_140) ;  /* 0x0000000000380947 */ /* 0x000fea0003800000 */
[----:B------:R-:W-:Y:S02]  /*7790*/  UIADD3 UR4, UPT, UPT, UR48, 0x300, URZ ;  /* 0x0000030030047890 */ /* 0x000fe4000fffe0ff */
[----:B------:R-:W-:Y:S01]  /*77a0*/  UIADD3 UR8, UP0, UPT, UR52, 0x680, URZ ;  /* 0x0000068034087890 */ /* 0x000fe2000ff1e0ff */
[----:B------:R-:W-:Y:S01]  /*77b0*/  UMOV UR43, UR36 ;  /* 0x00000024002b7c82 */ /* 0x000fe20008000000 */
[----:B------:R-:W-:Y:S02]  /*77c0*/  UIADD3 UR5, UPT, UPT, UR41, 0x40, URZ ;  /* 0x0000004029057890 */ /* 0x000fe4000fffe0ff */
[----:B------:R-:W-:Y:S01]  /*77d0*/  MOV R67, UR4 ;  /* 0x0000000400437c02 */ /* 0x000fe20008000f00 */
[----:B------:R-:W-:Y:S02]  /*77e0*/  UIADD3.X UR9, UPT, UPT, URZ, UR53, URZ, UP0, !UPT ;  /* 0x00000035ff097290 */ /* 0x000fe400087fe4ff */
[----:B------:R-:W-:Y:S01]  /*77f0*/  UIADD3 UR4, UPT, UPT, UR48, 0xb00, URZ ;  /* 0x00000b0030047890 */ /* 0x000fe2000fffe0ff */
[----:B------:R-:W-:Y:S01]  /*7800*/  R2UR UR40, R67 ;  /* 0x00000000432872ca */ /* 0x000fe200000e0000 */
[----:B------:R-:W-:Y:S01]  /*7810*/  UMOV UR6, UR42 ;  /* 0x0000002a00067c82 */ /* 0x000fe20008000000 */
[----:B------:R-:W-:Y:S11]  /*7820*/  UMOV UR7, UR36 ;  /* 0x0000002400077c82 */ /* 0x000ff60008000000 */
[----:B------:R2:W-:Y:S01]  /*7830*/  UTMASTG.3D [UR40], [UR8] ;  /* 0x00000028080073b5 */ /* 0x0005e20008010000 */
[----:B------:R2:W-:Y:S01]  /*7840*/  UTMASTG.3D [UR4], [UR8] ;  /* 0x00000004080073b5 */ /* 0x0005e20008010000 */
[----:B------:R0:W-:Y:S01]  /*7850*/  UTMACMDFLUSH ;  /* 0x00000000000079b7 */ /* 0x0001e20000000000 */
[----:B--2---:R-:W-:Y:S04]  /*7860*/  DEPBAR.LE SB0, 0x1 ;  /* 0x000080400000791a */ /* 0x004fe80000000000 */
.L_x_140:
[----:B------:R-:W-:Y:S05]  /*7870*/  BSYNC.RECONVERGENT B0 ;  /* 0x0000000000007941 */ /* 0x000fea0003800200 */
.L_x_139:
[----:B------:R-:W-:Y:S01]  /*7880*/  BAR.SYNC.DEFER_BLOCKING 0x1, 0x80 ;  /* 0x0042000000007b1d */ /* 0x000fe20000010000 */
[----:B------:R-:W-:Y:S01]  /*7890*/  ISETP.NE.AND P1, PT, R78, RZ, PT ;  /* 0x000000ff4e00720c */ /* 0x000fe20003f25270 */
[----:B------:R-:W-:Y:S01]  /*78a0*/  UISETP.NE.AND UP0, UPT, UR49, URZ, UPT ;  /* 0x000000ff3100728c */ /* 0x000fe2000bf05270 */
[----:B------:R-:W-:Y:S11]  /*78b0*/  LEA R3, R38, UR48, 0x3 ;  /* 0x0000003026037c11 */ /* 0x000ff6000f8e18ff */
[----:B------:R-:W-:Y:S01]  /*78c0*/  @P1 SHF.L.U32 R2, R71, 0x1f, RZ ;  /* 0x0000001f47021819 */ /* 0x000fe200000006ff */
[----:B------:R-:W-:Y:S06]  /*78d0*/  BRA.U !UP0, `(.L_x_141) ;  /* 0x0000000108247547 */ /* 0x000fec000b800000 */
[----:B------:R-:W-:Y:S01]  /*78e0*/  IMAD.U32 R5, RZ, RZ, UR51 ;  /* 0x00000033ff057e24 */ /* 0x000fe2000f8e00ff */
[----:B------:R-:W-:Y:S01]  /*78f0*/  MOV R0, UR37 ;  /* 0x0000002500007c02 */ /* 0x000fe20008000f00 */
[----:B------:R-:W-:Y:S03]  /*7900*/  UIADD3 UR51, UPT, UPT, UR51, 0x1, URZ ;  /* 0x0000000133337890 */ /* 0x000fe6000fffe0ff */
[----:B------:R-:W-:Y:S01]  /*7910*/  @P1 LEA R5, R5, UR48, 0x3 ;  /* 0x0000003005051c11 */ /* 0x000fe2000f8e18ff */
[----:B------:R-:W-:Y:S04]  /*7920*/  UISETP.NE.AND UP0, UPT, UR51, 0x4, UPT ;  /* 0x000000043300788c */ /* 0x000fe8000bf05270 */
[----:B------:R-:W-:Y:S01]  /*7930*/  @P1 VIADD R5, R5, 0x1c0 ;  /* 0x000001c005051836 */ /* 0x000fe20000000000 */
[----:B------:R-:W-:Y:S04]  /*7940*/  USEL UR51, UR51, URZ, UP0 ;  /* 0x000000ff33337287 */ /* 0x000fe80008000000 */
[----:B------:R-:W-:Y:S04]  /*7950*/  @P1 PRMT R0, R0, 0x654, R5 ;  /* 0x0000065400001816 */ /* 0x000fe80000000005 */
[----:B------:R2:W-:Y:S04]  /*7960*/  @P1 SYNCS.ARRIVE.TRANS64.RED.A1T0 RZ, [R0+URZ], RZ ;  /* 0x000000ff00ff19a7 */ /* 0x0005e800081004ff */
.L_x_141:
[----:B------:R-:W3:Y:S01]  /*7970*/  @P1 SYNCS.PHASECHK.TRANS64.TRYWAIT P0, [R3+URZ+0x1a0], R2 ;  /* 0x0001a002030015a7 */ /* 0x000ee200080011ff */
[----:B------:R-:W-:Y:S01]  /*7980*/  BSSY B1, `(.L_x_142) ;  /* 0x0000012000017945 */ /* 0x000fe20003800000 */
[----:B---3--:R-:W-:Y:S03]  /*7990*/  @P1 SEL R39, RZ, 0x1, !P0 ;  /* 0x00000001ff271807 */ /* 0x008fe60004000000 */
[----:B------:R-:W-:Y:S05]  /*79a0*/  @!P1 BRA `(.L_x_143) ;  /* 0x00000000003c9947 */ /* 0x000fea0003800000 */
[----:B------:R-:W-:Y:S01]  /*79b0*/  ISETP.NE.AND P1, PT, R80, RZ, PT ;  /* 0x000000ff5000720c */ /* 0x000fe20003f25270 */
[----:B------:R-:W-:Y:S01]  /*79c0*/  BSSY B0, `(.L_x_144) ;  /* 0x0000009000007945 */ /* 0x000fe20003800000 */
[----:B------:R-:W-:Y:S11]  /*79d0*/  ISETP.NE.AND P0, PT, R39, RZ, PT ;  /* 0x000000ff2700720c */ /* 0x000ff60003f05270 */
[----:B------:R-:W-:Y:S05]  /*79e0*/  @P1 IMAD R4, R38, 0x1000, R77 ;  /* 0x0000100026041824 */ /* 0x000fea00078e024d */
[----:B------:R-:W-:Y:S05]  /*79f0*/  @P1 IADD3 R2, PT, PT, R4, UR48, RZ ;  /* 0x0000003004021c10 */ /* 0x000fea000fffe0ff */
[----:B------:R-:W-:Y:S01]  /*7a00*/  @P1 IMAD.IADD R2, R81, 0x1, R2 ;  /* 0x0000000151021824 */ /* 0x000fe200078e0202 */
[----:B------:R-:W-:Y:S06]  /*7a10*/  @P0 BRA `(.L_x_145) ;  /* 0x00000000000c0947 */ /* 0x000fec0003800000 */
[----:B--2---:R-:W-:Y:S04]  /*7a20*/  SHF.L.U32 R0, R71, 0x1f, RZ ;  /* 0x0000001f47007819 */ /* 0x004fe800000006ff */
[----:B------:R-:W2:Y:S02]  /*7a30*/  SYNCS.PHASECHK.TRANS64.TRYWAIT P0, [R3+URZ+0x1a0], R0 ;  /* 0x0001a000030075a7 */ /* 0x000ea400080011ff */
[----:B--2---:R-:W-:Y:S05]  /*7a40*/  @!P0 BRA `(.L_x_146) ;  /* 0x00000030001c8947 */ /* 0x004fea0003800000 */
.L_x_145:
[----:B------:R-:W-:Y:S05]  /*7a50*/  BSYNC B0 ;  /* 0x0000000000007941 */ /* 0x000fea0003800000 */
.L_x_144:
[----:B------:R-:W-:Y:S02]  /*7a60*/  ISETP.NE.AND P0, PT, R80, RZ, PT ;  /* 0x000000ff5000720c */ /* 0x000fe40003f05270 */
[----:B------:R-:W-:Y:S11]  /*7a70*/  IADD3 R38, PT, PT, R38, 0x1, RZ ;  /* 0x0000000126267810 */ /* 0x000ff60007ffe0ff */
[----:B------:R3:W4:Y:S04]  /*7a80*/  @P0 LDS.128 R40, [R4+UR48+0x300] ;  /* 0x0003003004280984 */ /* 0x0007280008000c00 */
[----:B------:R3:W1:Y:S02]  /*7a90*/  @P0 LDS.128 R48, [R2+0x300] ;  /* 0x0003000002300984 */ /* 0x0006640000000c00 */
.L_x_143:
[----:B------:R-:W-:Y:S05]  /*7aa0*/  BSYNC B1 ;  /* 0x0000000000017941 */ /* 0x000fea0003800000 */
.L_x_142:
[----:B--2---:R-:W-:Y:S05]  /*7ab0*/  VIADD R3, R34, 0x10 ;  /* 0x0000001022037836 */ /* 0x004fea0000000000 */
[----:B------:R-:W-:Y:S04]  /*7ac0*/  SHF.R.U32.HI R3, RZ, 0x15, R3 ;  /* 0x00000015ff037819 */ /* 0x000fe80000011603 */
[----:B------:R-:W-:Y:S11]  /*7ad0*/  LOP3.LUT P0, RZ, R3, 0x3, R66, 0x48, !PT ;  /* 0x0000000303ff7812 */ /* 0x000ff60007804842 */
[----:B------:R-:W-:Y:S02]  /*7ae0*/  @!UPT UIADD3 URZ, UPT, UPT, URZ, URZ, URZ ;  /* 0x000000fffffff290 */ /* 0x000fe4000fffe0ff */
[----:B------:R-:W-:Y:S05]  /*7af0*/  @!P0 BRA `(.L_x_147) ;  /* 0x0000000000408947 */ /* 0x000fea0003800000 */
[----:B------:R-:W2:Y:S01]  /*7b00*/  LDCU.64 UR8, c[0x4][0x70] ;  /* 0x01000e00ff0877ac */ /* 0x000ea20008000a00 */
[----:B------:R-:W-:Y:S01]  /*7b10*/  MOV R3, 0x0 ;  /* 0x0000000000037802 */ /* 0x000fe20000000f00 */
[----:B------:R-:W-:Y:S02]  /*7b20*/  HFMA2 R12, -RZ, RZ, 0, 5.9604644775390625e-08 ;  /* 0x00000001ff0c7431 */ /* 0x000fe400000001ff */
[----:B------:R-:W-:Y:S02]  /*7b30*/  IMAD.MOV.U32 R8, RZ, RZ, 0x192 ;  /* 0x00000192ff087424 */ /* 0x000fe400078e00ff */
[----:B------:R-:W-:Y:S01]  /*7b40*/  IMAD.MOV.U32 R13, RZ, RZ, RZ ;  /* 0x000000ffff0d7224 */ /* 0x000fe200078e00ff */
[----:B------:R-:W5:Y:S01]  /*7b50*/  LDCU.64 UR6, c[0x4][0x78] ;  /* 0x01000f00ff0677ac */ /* 0x000f620008000a00 */
[----:B---3--:R-:W3:Y:S01]  /*7b60*/  LDC.64 R2, c[0x4][R3] ;  /* 0x0100000003027b82 */ /* 0x008ee20000000a00 */
[----:B------:R-:W4:Y:S01]  /*7b70*/  LDCU.64 UR4, c[0x4][0x10] ;  /* 0x01000200ff0477ac */ /* 0x000f220008000a00 */
[----:B--2---:R-:W-:Y:S01]  /*7b80*/  MOV R5, UR9 ;  /* 0x0000000900057c02 */ /* 0x004fe20008000f00 */
[----:B------:R-:W-:Y:S01]  /*7b90*/  IMAD.U32 R4, RZ, RZ, UR8 ;  /* 0x00000008ff047e24 */ /* 0x000fe2000f8e00ff */
[----:B-----5:R-:W-:Y:S01]  /*7ba0*/  MOV R7, UR7 ;  /* 0x0000000700077c02 */ /* 0x020fe20008000f00 */
[----:B------:R-:W-:Y:S01]  /*7bb0*/  IMAD.U32 R6, RZ, RZ, UR6 ;  /* 0x00000006ff067e24 */ /* 0x000fe2000f8e00ff */
[----:B----4-:R-:W-:Y:S01]  /*7bc0*/  MOV R11, UR5 ;  /* 0x00000005000b7c02 */ /* 0x010fe20008000f00 */
[----:B------:R-:W-:Y:S02]  /*7bd0*/  IMAD.U32 R10, RZ, RZ, UR4 ;  /* 0x00000004ff0a7e24 */ /* 0x000fe4000f8e00ff */
[----:B------:R-:W-:Y:S07]  /*7be0*/  LEPC R20, `(.L_x_147) ;  /* 0x000000001014794e */ /* 0x000fee0000000000 */
[----:B-1-3--:R-:W-:Y:S05]  /*7bf0*/  CALL.ABS.NOINC R2 ;  /* 0x0000000002007343 */ /* 0x00afea0003c00000 */
.L_x_147:
[----:B----4-:R-:W-:Y:S01]  /*7c00*/  SHF.L.U32 R20, R40, 0x10, RZ ;  /* 0x0000001028147819 */ /* 0x010fe200000006ff */
[----:B------:R-:W-:Y:S05]  /*7c10*/  WARPSYNC.ALL ;  /* 0x0000000000007948 */ /* 0x000fea0003800000 */
[----:B------:R-:W-:Y:S01]  /*7c20*/  R2UR UR4, R34 ;  /* 0x00000000220472ca */ /* 0x000fe200000e0000 */
[----:B------:R-:W-:Y:S01]  /*7c30*/  BSSY.RECONVERGENT B0, `(.L_x_148) ;  /* 0x000005a000007945 */ /* 0x000fe20003800200 */
[----:B------:R-:W-:Y:S02]  /*7c40*/  LOP3.LUT R21, R40, 0xffff0000, RZ, 0xc0, !PT ;  /* 0xffff000028157812 */ /* 0x000fe400078ec0ff */
[----:B------:R-:W-:Y:S02]  /*7c50*/  LOP3.LUT R36, R41, 0xffff0000, RZ, 0xc0, !PT ;  /* 0xffff000029247812 */ /* 0x000fe400078ec0ff */
[----:B-1----:R-:W-:Y:S02]  /*7c60*/  SHF.L.U32 R37, R48, 0x10, RZ ;  /* 0x0000001030257819 */ /* 0x002fe400000006ff */
[----:B------:R-:W-:Y:S02]  /*7c70*/  ISETP.NE.AND P6, PT, R78, RZ, PT ;  /* 0x000000ff4e00720c */ /* 0x000fe40003fc5270 */
[----:B------:R-:W-:Y:S02]  /*7c80*/  ISETP.NE.AND P0, PT, R72, RZ, PT ;  /* 0x000000ff4800720c */ /* 0x000fe40003f05270 */
[----:B------:R-:W-:Y:S01]  /*7c90*/  MOV R82, UR51 ;  /* 0x0000003300527c02 */ /* 0x000fe20008000f00 */
[----:B---3--:R-:W1:Y:S01]  /*7ca0*/  LDTM.x16 R4, tmem[UR4+0x10] ;  /* 0x00001004000479ee */ /* 0x008e620008240000 */
[----:B------:R-:W-:Y:S07]  /*7cb0*/  MOV R83, UR37 ;  /* 0x0000002500537c02 */ /* 0x000fee0008000f00 */
[----:B------:R-:W-:Y:S02]  /*7cc0*/  @P6 LEA R82, R82, UR48, 0x3 ;  /* 0x0000003052526c11 */ /* 0x000fe4000f8e18ff */
[----:B------:R-:W-:Y:S02]  /*7cd0*/  @P6 SHF.L.U32 R88, R71, 0x1f, RZ ;  /* 0x0000001f47586819 */ /* 0x000fe400000006ff */
[----:B------:R-:W-:Y:S04]  /*7ce0*/  @P6 IADD3 R82, PT, PT, R82, 0x1c0, RZ ;  /* 0x000001c052526810 */ /* 0x000fe80007ffe0ff */
[----:B------:R-:W-:Y:S02]  /*7cf0*/  @P6 PRMT R82, R83, 0x654, R82 ;  /* 0x0000065453526816 */ /* 0x000fe40000000052 */
[----:B------:R-:W-:Y:S01]  /*7d00*/  LEA R83, R38, UR48, 0x3 ;  /* 0x0000003026537c11 */ /* 0x000fe2000f8e18ff */
[C---:B-1----:R-:W-:Y:S01]  /*7d10*/  FMUL R0, R32.reuse, R4 ;  /* 0x0000000420007220 */ /* 0x042fe20000400000 */
[C---:B------:R-:W-:Y:S01]  /*7d20*/  FMUL R2, R32.reuse, R5 ;  /* 0x0000000520027220 */ /* 0x040fe20000400000 */
[C---:B------:R-:W-:Y:S01]  /*7d30*/  FMUL R3, R32.reuse, R6 ;  /* 0x0000000620037220 */ /* 0x040fe20000400000 */
[C---:B------:R-:W-:Y:S01]  /*7d40*/  FMUL R7, R32.reuse, R7 ;  /* 0x0000000720077220 */ /* 0x040fe20000400000 */
[----:B------:R-:W-:Y:S01]  /*7d50*/  FFMA R0, R35, R20, R0 ;  /* 0x0000001423007223 */ /* 0x000fe20000000000 */
[----:B------:R-:W-:Y:S01]  /*7d60*/  SHF.L.U32 R20, R41, 0x10, RZ ;  /* 0x0000001029147819 */ /* 0x000fe200000006ff */
[----:B------:R-:W-:Y:S01]  /*7d70*/  FFMA R2, R35, R21, R2 ;  /* 0x0000001523027223 */ /* 0x000fe20000000002 */
[----:B------:R-:W-:Y:S01]  /*7d80*/  SHF.L.U32 R21, R43, 0x10, RZ ;  /* 0x000000102b157819 */ /* 0x000fe200000006ff */
[C---:B------:R-:W-:Y:S01]  /*7d90*/  FMUL R4, R32.reuse, R8 ;  /* 0x0000000820047220 */ /* 0x040fe20000400000 */
[----:B------:R-:W-:Y:S01]  /*7da0*/  FMUL R5, R32, R9 ;  /* 0x0000000920057220 */ /* 0x000fe20000400000 */
[C---:B------:R-:W-:Y:S01]  /*7db0*/  FFMA R3, R35.reuse, R20, R3 ;  /* 0x0000001423037223 */ /* 0x040fe20000000003 */
[----:B------:R-:W-:Y:S01]  /*7dc0*/  SHF.L.U32 R20, R42, 0x10, RZ ;  /* 0x000000102a147819 */ /* 0x000fe200000006ff */
[----:B------:R-:W-:Y:S01]  /*7dd0*/  FFMA R7, R35, R36, R7 ;  /* 0x0000002423077223 */ /* 0x000fe20000000007 */
[----:B------:R-:W-:Y:S01]  /*7de0*/  LOP3.LUT R36, R43, 0xffff0000, RZ, 0xc0, !PT ;  /* 0xffff00002b247812 */ /* 0x000fe200078ec0ff */
[----:B------:R-:W-:Y:S01]  /*7df0*/  FMUL R6, R32, R10 ;  /* 0x0000000a20067220 */ /* 0x000fe20000400000 */
[----:B------:R-:W-:Y:S01]  /*7e00*/  F2FP.BF16.F32.PACK_AB R44, R2, R0 ;  /* 0x00000000022c723e */ /* 0x000fe200000010ff */
[C---:B------:R-:W-:Y:S01]  /*7e10*/  FFMA R4, R35.reuse, R20, R4 ;  /* 0x0000001423047223 */ /* 0x040fe20000000004 */
[----:B------:R-:W-:Y:S01]  /*7e20*/  LOP3.LUT R20, R42, 0xffff0000, RZ, 0xc0, !PT ;  /* 0xffff00002a147812 */ /* 0x000fe200078ec0ff */
[C---:B------:R-:W-:Y:S01]  /*7e30*/  FMUL R11, R32.reuse, R11 ;  /* 0x0000000b200b7220 */ /* 0x040fe20000400000 */
[C---:B------:R-:W-:Y:S01]  /*7e40*/  FMUL R8, R32.reuse, R12 ;  /* 0x0000000c20087220 */ /* 0x040fe20000400000 */
[C---:B------:R-:W-:Y:S01]  /*7e50*/  FMUL R9, R32.reuse, R13 ;  /* 0x0000000d20097220 */ /* 0x040fe20000400000 */
[----:B------:R-:W-:Y:S01]  /*7e60*/  FMUL R10, R32, R14 ;  /* 0x0000000e200a7220 */ /* 0x000fe20000400000 */
[C---:B------:R-:W-:Y:S01]  /*7e70*/  FFMA R5, R35.reuse, R20, R5 ;  /* 0x0000001423057223 */ /* 0x040fe20000000005 */
[----:B------:R-:W-:Y:S01]  /*7e80*/  LOP3.LUT R20, R48, 0xffff0000, RZ, 0xc0, !PT ;  /* 0xffff000030147812 */ /* 0x000fe200078ec0ff */
[C---:B------:R-:W-:Y:S01]  /*7e90*/  FFMA R6, R35.reuse, R21, R6 ;  /* 0x0000001523067223 */ /* 0x040fe20000000006 */
[C---:B------:R-:W-:Y:S01]  /*7ea0*/  FFMA R11, R35.reuse, R36, R11 ;  /* 0x00000024230b7223 */ /* 0x040fe2000000000b */
[----:B------:R-:W-:Y:S01]  /*7eb0*/  FFMA R8, R35, R37, R8 ;  /* 0x0000002523087223 */ /* 0x000fe20000000008 */
[----:B------:R-:W-:Y:S01]  /*7ec0*/  SHF.L.U32 R21, R49, 0x10, RZ ;  /* 0x0000001031157819 */ /* 0x000fe200000006ff */
[----:B------:R-:W-:Y:S01]  /*7ed0*/  FFMA R9, R35, R20, R9 ;  /* 0x0000001423097223 */ /* 0x000fe20000000009 */
[----:B------:R-:W-:Y:S01]  /*7ee0*/  LOP3.LUT R20, R49, 0xffff0000, RZ, 0xc0, !PT ;  /* 0xffff000031147812 */ /* 0x000fe200078ec0ff */
[C---:B------:R-:W-:Y:S01]  /*7ef0*/  FMUL R15, R32.reuse, R15 ;  /* 0x0000000f200f7220 */ /* 0x040fe20000400000 */
[----:B------:R-:W-:Y:S01]  /*7f00*/  FMUL R12, R32, R16 ;  /* 0x00000010200c7220 */ /* 0x000fe20000400000 */
[C---:B------:R-:W-:Y:S01]  /*7f10*/  FFMA R10, R35.reuse, R21, R10 ;  /* 0x00000015230a7223 */ /* 0x040fe2000000000a */
[C---:B------:R-:W-:Y:S01]  /*7f20*/  SHF.L.U32 R21, R50.reuse, 0x10, RZ ;  /* 0x0000001032157819 */ /* 0x040fe200000006ff */
[----:B------:R-:W-:Y:S01]  /*7f30*/  FFMA R15, R35, R20, R15 ;  /* 0x00000014230f7223 */ /* 0x000fe2000000000f */
[----:B------:R-:W-:Y:S01]  /*7f40*/  LOP3.LUT R20, R50, 0xffff0000, RZ, 0xc0, !PT ;  /* 0xffff000032147812 */ /* 0x000fe200078ec0ff */
        /* <DEDUP_REMOVED lines=8> */
[----:B------:R-:W-:Y:S01]  /*7fd0*/  FFMA R13, R35, R20, R13 ;  /* 0x00000014230d7223 */ /* 0x000fe2000000000d */
[----:B------:R-:W-:Y:S01]  /*7fe0*/  F2FP.BF16.F32.PACK_AB R47, R11, R6 ;  /* 0x000000060b2f723e */ /* 0x000fe200000010ff */
[C---:B------:R-:W-:Y:S01]  /*7ff0*/  FFMA R14, R35.reuse, R37, R14 ;  /* 0x00000025230e7223 */ /* 0x040fe2000000000e */
[----:B------:R-:W-:Y:S01]  /*8000*/  FFMA R19, R35, R36, R19 ;  /* 0x0000002423137223 */ /* 0x000fe20000000013 */
[----:B------:R-:W-:Y:S02]  /*8010*/  F2FP.BF16.F32.PACK_AB R84, R9, R8 ;  /* 0x000000080954723e */ /* 0x000fe400000010ff */
        /* <DEDUP_REMOVED lines=13> */
[----:B------:R-:W-:Y:S02]  /*80f0*/  UIADD3 UR12, UP0, UPT, UR52, 0x680, URZ ;  /* 0x00000680340c7890 */ /* 0x000fe4000ff1e0ff */
[----:B------:R-:W-:Y:S02]  /*8100*/  UIADD3 UR9, UPT, UPT, UR41, 0x10, URZ ;  /* 0x0000001029097890 */ /* 0x000fe4000fffe0ff */
[----:B------:R-:W-:Y:S02]  /*8110*/  UIADD3 UR8, UPT, UPT, UR48, 0x1300, URZ ;  /* 0x0000130030087890 */ /* 0x000fe4000fffe0ff */
[----:B------:R-:W-:Y:S01]  /*8120*/  UIADD3.X UR13, UPT, UPT, URZ, UR53, URZ, UP0, !UPT ;  /* 0x00000035ff0d7290 */ /* 0x000fe200087fe4ff */
[----:B------:R-:W-:Y:S01]  /*8130*/  UMOV UR10, UR42 ;  /* 0x0000002a000a7c82 */ /* 0x000fe20008000000 */
[----:B------:R-:W-:Y:S01]  /*8140*/  UMOV UR11, UR36 ;  /* 0x00000024000b7c82 */ /* 0x000fe20008000000 */
[----:B------:R-:W-:Y:S02]  /*8150*/  UIADD3 UR5, UPT, UPT, UR41, 0x50, URZ ;  /* 0x0000005029057890 */ /* 0x000fe4000fffe0ff */
[----:B------:R-:W-:Y:S01]  /*8160*/  UIADD3 UR4, UPT, UPT, UR48, 0x1b00, URZ ;  /* 0x00001b0030047890 */ /* 0x000fe2000fffe0ff */
[----:B------:R-:W-:Y:S03]  /*8170*/  UMOV UR6, UR42 ;  /* 0x0000002a00067c82 */ /* 0x000fe60008000000 */
[----:B------:R2:W-:Y:S01]  /*8180*/  UTMASTG.3D [UR8], [UR12] ;  /* 0x000000080c0073b5 */ /* 0x0005e20008010000 */
[----:B------:R-:W-:Y:S04]  /*8190*/  UMOV UR7, UR36 ;  /* 0x0000002400077c82 */ /* 0x000fe80008000000 */
[----:B------:R2:W-:Y:S01]  /*81a0*/  UTMASTG.3D [UR4], [UR12] ;  /* 0x000000040c0073b5 */ /* 0x0005e20008010000 */
[----:B------:R0:W-:Y:S01]  /*81b0*/  UTMACMDFLUSH ;  /* 0x00000000000079b7 */ /* 0x0001e20000000000 */
[----:B--2---:R-:W-:Y:S04]  /*81c0*/  DEPBAR.LE SB0, 0x1 ;  /* 0x000080400000791a */ /* 0x004fe80000000000 */
.L_x_149:
[----:B------:R-:W-:Y:S05]  /*81d0*/  BSYNC.RECONVERGENT B0 ;  /* 0x0000000000007941 */ /* 0x000fea0003800200 */
.L_x_148:
[----:B------:R-:W-:Y:S01]  /*81e0*/  BAR.SYNC.DEFER_BLOCKING 0x1, 0x80 ;  /* 0x0042000000007b1d */ /* 0x000fe20000010000 */
[----:B------:R-:W-:Y:S04]  /*81f0*/  UIADD3 UR40, UPT, UPT, UR51, 0x1, URZ ;  /* 0x0000000133287890 */ /* 0x000fe8000fffe0ff */
[----:B------:R-:W-:Y:S04]  /*8200*/  UISETP.NE.AND UP0, UPT, UR40, 0x4, UPT ;  /* 0x000000042800788c */ /* 0x000fe8000bf05270 */
[----:B------:R-:W-:Y:S01]  /*8210*/  USEL UR40, UR40, URZ, UP0 ;  /* 0x000000ff28287287 */ /* 0x000fe20008000000 */
[----:B------:R2:W-:Y:S01]  /*8220*/  @P6 SYNCS.ARRIVE.TRANS64.RED.A1T0 RZ, [R82+URZ], RZ ;  /* 0x000000ff52ff69a7 */ /* 0x0005e200081004ff */
[----:B------:R-:W-:Y:S01]  /*8230*/  BSSY B1, `(.L_x_150) ;  /* 0x0000013000017945 */ /* 0x000fe20003800000 */
[----:B------:R-:W3:Y:S02]  /*8240*/  @P6 SYNCS.PHASECHK.TRANS64.TRYWAIT P0, [R83+URZ+0x1a0], R88 ;  /* 0x0001a058530065a7 */ /* 0x000ee400080011ff */
[----:B---3--:R-:W-:Y:S01]  /*8250*/  @P6 SEL R39, RZ, 0x1, !P0 ;  /* 0x00000001ff276807 */ /* 0x008fe20004000000 */
[----:B--2---:R-:W-:Y:S06]  /*8260*/  @!P6 BRA `(.L_x_151) ;  /* 0x00000000003ce947 */ /* 0x004fec0003800000 */
[----:B------:R-:W-:Y:S01]  /*8270*/  ISETP.NE.AND P1, PT, R80, RZ, PT ;  /* 0x000000ff5000720c */ /* 0x000fe20003f25270 */
[----:B------:R-:W-:Y:S01]  /*8280*/  BSSY B0, `(.L_x_152) ;  /* 0x0000009000007945 */ /* 0x000fe20003800000 */
[----:B------:R-:W-:Y:S11]  /*8290*/  ISETP.NE.AND P0, PT, R39, RZ, PT ;  /* 0x000000ff2700720c */ /* 0x000ff60003f05270 */
[----:B------:R-:W-:Y:S05]  /*82a0*/  @P1 IMAD R2, R38, 0x1000, R77 ;  /* 0x0000100026021824 */ /* 0x000fea00078e024d */
[----:B------:R-:W-:Y:S05]  /*82b0*/  @P1 IADD3 R0, PT, PT, R2, UR48, RZ ;  /* 0x0000003002001c10 */ /* 0x000fea000fffe0ff */
[----:B------:R-:W-:Y:S01]  /*82c0*/  @P1 IMAD.IADD R0, R81, 0x1, R0 ;  /* 0x0000000151001824 */ /* 0x000fe200078e0200 */
[----:B------:R-:W-:Y:S06]  /*82d0*/  @P0 BRA `(.L_x_153) ;  /* 0x00000000000c0947 */ /* 0x000fec0003800000 */
[----:B------:R-:W-:Y:S04]  /*82e0*/  SHF.L.U32 R4, R71, 0x1f, RZ ;  /* 0x0000001f47047819 */ /* 0x000fe800000006ff */
[----:B------:R-:W2:Y:S02]  /*82f0*/  SYNCS.PHASECHK.TRANS64.TRYWAIT P0, [R83+URZ+0x1a0], R4 ;  /* 0x0001a004530075a7 */ /* 0x000ea400080011ff */
[----:B--2---:R-:W-:Y:S05]  /*8300*/  @!P0 BRA `(.L_x_154) ;  /* 0x0000002800008947 */ /* 0x004fea0003800000 */
.L_x_153:
[----:B------:R-:W-:Y:S05]  /*8310*/  BSYNC B0 ;  /* 0x0000000000007941 */ /* 0x000fea0003800000 */
.L_x_152:
[----:B------:R-:W-:Y:S02]  /*8320*/  ISETP.NE.AND P0, PT, R80, RZ, PT ;  /* 0x000000ff5000720c */ /* 0x000fe40003f05270 */
[----:B------:R-:W-:Y:S11]  /*8330*/  IADD3 R38, PT, PT, R38, 0x1, RZ ;  /* 0x0000000126267810 */ /* 0x000ff60007ffe0ff */
[----:B------:R3:W4:Y:S04]  /*8340*/  @P0 LDS.128 R40, [R2+UR48+0x300] ;  /* 0x0003003002280984 */ /* 0x0007280008000c00 */
[----:B------:R3:W1:Y:S02]  /*8350*/  @P0 LDS.128 R48, [R0+0x300] ;  /* 0x0003000000300984 */ /* 0x0006640000000c00 */
.L_x_151:
[----:B------:R-:W-:Y:S05]  /*8360*/  BSYNC B1 ;  /* 0x0000000000017941 */ /* 0x000fea0003800000 */
.L_x_150:
[----:B------:R-:W-:Y:S05]  /*8370*/  VIADD R3, R34, 0x20 ;  /* 0x0000002022037836 */ /* 0x000fea0000000000 */
[----:B------:R-:W-:Y:S04]  /*8380*/  SHF.R.U32.HI R3, RZ, 0x15, R3 ;  /* 0x00000015ff037819 */ /* 0x000fe80000011603 */
[----:B------:R-:W-:Y:S11]  /*8390*/  LOP3.LUT P0, RZ, R3, 0x3, R66, 0x48, !PT ;  /* 0x0000000303ff7812 */ /* 0x000ff60007804842 */
[----:B------:R-:W-:Y:S02]  /*83a0*/  @!UPT UIADD3 URZ, UPT, UPT, URZ, URZ, URZ ;  /* 0x000000fffffff290 */ /* 0x000fe4000fffe0ff */
[----:B------:R-:W-:Y:S05]  /*83b0*/  @!P0 BRA `(.L_x_155) ;  /* 0x0000000000408947 */ /* 0x000fea0003800000 */
[----:B------:R-:W5:Y:S01]  /*83c0*/  LDCU.64 UR8, c[0x4][0x70] ;  /* 0x01000e00ff0877ac */ /* 0x000f620008000a00 */
[----:B------:R-:W-:Y:S01]  /*83d0*/  MOV R3, 0x0 ;  /* 0x0000000000037802 */ /* 0x000fe20000000f00 */
[----:B------:R-:W-:Y:S02]  /*83e0*/  HFMA2 R12, -RZ, RZ, 0, 5.9604644775390625e-08 ;  /* 0x00000001ff0c7431 */ /* 0x000fe400000001ff */
[----:B------:R-:W-:Y:S02]  /*83f0*/  IMAD.MOV.U32 R8, RZ, RZ, 0x192 ;  /* 0x00000192ff087424 */ /* 0x000fe400078e00ff */
[----:B------:R-:W-:Y:S01]  /*8400*/  IMAD.MOV.U32 R13, RZ, RZ, RZ ;  /* 0x000000ffff0d7224 */ /* 0x000fe200078e00ff */
[----:B------:R-:W4:Y:S01]  /*8410*/  LDCU.64 UR6, c[0x4][0x78] ;  /* 0x01000f00ff0677ac */ /* 0x000f220008000a00 */
[----:B---3--:R-:W3:Y:S01]  /*8420*/  LDC.64 R2, c[0x4][R3] ;  /* 0x0100000003027b82 */ /* 0x008ee20000000a00 */
[----:B------:R-:W1:Y:S01]  /*8430*/  LDCU.64 UR4, c[0x4][0x10] ;  /* 0x01000200ff0477ac */ /* 0x000e620008000a00 */
[----:B-----5:R-:W-:Y:S01]  /*8440*/  MOV R5, UR9 ;  /* 0x0000000900057c02 */ /* 0x020fe20008000f00 */
[----:B--2---:R-:W-:Y:S01]  /*8450*/  IMAD.U32 R4, RZ, RZ, UR8 ;  /* 0x00000008ff047e24 */ /* 0x004fe2000f8e00ff */
[----:B----4-:R-:W-:Y:S01]  /*8460*/  MOV R7, UR7 ;  /* 0x0000000700077c02 */ /* 0x010fe20008000f00 */
[----:B------:R-:W-:Y:S01]  /*8470*/  IMAD.U32 R6, RZ, RZ, UR6 ;  /* 0x00000006ff067e24 */ /* 0x000fe2000f8e00ff */
[----:B-1----:R-:W-:Y:S01]  /*8480*/  MOV R11, UR5 ;  /* 0x00000005000b7c02 */ /* 0x002fe20008000f00 */
[----:B------:R-:W-:Y:S02]  /*8490*/  IMAD.U32 R10, RZ, RZ, UR4 ;  /* 0x00000004ff0a7e24 */ /* 0x000fe4000f8e00ff */
[----:B------:R-:W-:Y:S07]  /*84a0*/  LEPC R20, `(.L_x_155) ;  /* 0x000000001014794e */ /* 0x000fee0000000000 */
[----:B---3--:R-:W-:Y:S05]  /*84b0*/  CALL.ABS.NOINC R2 ;  /* 0x0000000002007343 */ /* 0x008fea0003c00000 */
.L_x_155:
        /* <DEDUP_REMOVED lines=10> */
[----:B--2---:R-:W3:Y:S01]  /*8560*/  LDTM.x16 R4, tmem[UR4+0x20] ;  /* 0x00002004000479ee */ /* 0x004ee20008240000 */
[----:B------:R-:W-:Y:S02]  /*8570*/  MOV R83, UR37 ;  /* 0x0000002500537c02 */ /* 0x000fe40008000f00 */
[----:B------:R-:W-:Y:S05]  /*8580*/  LEA R88, R38, UR48, 0x3 ;  /* 0x0000003026587c11 */ /* 0x000fea000f8e18ff */
[----:B------:R-:W-:Y:S04]  /*8590*/  @P6 LEA R82, R82, UR48, 0x3 ;  /* 0x0000003052526c11 */ /* 0x000fe8000f8e18ff */
[----:B------:R-:W-:Y:S04]  /*85a0*/  @P6 IADD3 R82, PT, PT, R82, 0x1c0, RZ ;  /* 0x000001c052526810 */ /* 0x000fe80007ffe0ff */
[----:B------:R-:W-:Y:S02]  /*85b0*/  @P6 PRMT R82, R83, 0x654, R82 ;  /* 0x0000065453526816 */ /* 0x000fe40000000052 */
[----:B------:R-:W-:Y:S01]  /*85c0*/  @P6 SHF.L.U32 R83, R71, 0x1f, RZ ;  /* 0x0000001f47536819 */ /* 0x000fe200000006ff */
[C---:B---3--:R-:W-:Y:S01]  /*85d0*/  FMUL R0, R32.reuse, R4 ;  /* 0x0000000420007220 */ /* 0x048fe20000400000 */
        /* <DEDUP_REMOVED lines=75> */
.L_x_157:
[----:B------:R-:W-:Y:S05]  /*8a90*/  BSYNC.RECONVERGENT B0 ;  /* 0x0000000000007941 */ /* 0x000fea0003800200 */
.L_x_156:
        /* <DEDUP_REMOVED lines=19> */
.L_x_161:
[----:B------:R-:W-:Y:S05]  /*8bd0*/  BSYNC B0 ;  /* 0x0000000000007941 */ /* 0x000fea0003800000 */
.L_x_160:
[----:B------:R-:W-:Y:S11]  /*8be0*/  ISETP.NE.AND P0, PT, R80, RZ, PT ;  /* 0x000000ff5000720c */ /* 0x000ff60003f05270 */
[----:B------:R-:W-:Y:S02]  /*8bf0*/  @!UPT UIADD3 URZ, UPT, UPT, URZ, URZ, URZ ;  /* 0x000000fffffff290 */ /* 0x000fe4000fffe0ff */
[----:B------:R3:W4:Y:S04]  /*8c00*/  @P0 LDS.128 R40, [R38+UR48+0x300] ;  /* 0x0003003026280984 */ /* 0x0007280008000c00 */
[----:B------:R3:W1:Y:S02]  /*8c10*/  @P0 LDS.128 R48, [R81+0x300] ;  /* 0x0003000051300984 */ /* 0x0006640000000c00 */
.L_x_159:
[----:B------:R-:W-:Y:S05]  /*8c20*/  BSYNC B1 ;  /* 0x0000000000017941 */ /* 0x000fea0003800000 */
.L_x_158:
        /* <DEDUP_REMOVED lines=11> */
[----:B------:R-:W1:Y:S01]  /*8ce0*/  LDC.64 R2, c[0x4][R3] ;  /* 0x0100000003027b82 */ /* 0x000e620000000a00 */
[----:B------:R-:W3:Y:S01]  /*8cf0*/  LDCU.64 UR4, c[0x4][0x10] ;  /* 0x01000200ff0477ac */ /* 0x000ee20008000a00 */
[----:B--2---:R-:W-:Y:S01]  /*8d00*/  MOV R5, UR9 ;  /* 0x0000000900057c02 */ /* 0x004fe20008000f00 */
[----:B------:R-:W-:Y:S01]  /*8d10*/  IMAD.U32 R4, RZ, RZ, UR8 ;  /* 0x00000008ff047e24 */ /* 0x000fe2000f8e00ff */
[----:B-----5:R-:W-:Y:S01]  /*8d20*/  MOV R7, UR7 ;  /* 0x0000000700077c02 */ /* 0x020fe20008000f00 */
[----:B------:R-:W-:Y:S01]  /*8d30*/  IMAD.U32 R6, RZ, RZ, UR6 ;  /* 0x00000006ff067e24 */ /* 0x000fe2000f8e00ff */
[----:B---3--:R-:W-:Y:S01]  /*8d40*/  MOV R11, UR5 ;  /* 0x00000005000b7c02 */ /* 0x008fe20008000f00 */
[----:B------:R-:W-:Y:S02]  /*8d50*/  IMAD.U32 R10, RZ, RZ, UR4 ;  /* 0x00000004ff0a7e24 */ /* 0x000fe4000f8e00ff */
[----:B------:R-:W-:Y:S07]  /*8d60*/  LEPC R20, `(.L_x_163) ;  /* 0x000000001014794e */ /* 0x000fee0000000000 */
[----:B-1--4-:R-:W-:Y:S05]  /*8d70*/  CALL.ABS.NOINC R2 ;  /* 0x0000000002007343 */ /* 0x012fea0003c00000 */
.L_x_163:
[----:B------:R-:W-:Y:S01]  /*8d80*/  ISETP.NE.AND P0, PT, R72, RZ, PT ;  /* 0x000000ff4800720c */ /* 0x000fe20003f05270 */
[----:B------:R-:W-:Y:S05]  /*8d90*/  WARPSYNC.ALL ;  /* 0x0000000000007948 */ /* 0x000fea0003800000 */
[----:B------:R-:W-:Y:S01]  /*8da0*/  R2UR UR4, R34 ;  /* 0x00000000220472ca */ /* 0x000fe200000e0000 */
[----:B------:R-:W-:Y:S01]  /*8db0*/  BSSY.RECONVERGENT B0, `(.L_x_164) ;  /* 0x0000056000007945 */ /* 0x000fe20003800200 */
[C---:B----4-:R-:W-:Y:S02]  /*8dc0*/  SHF.L.U32 R20, R40.reuse, 0x10, RZ ;  /* 0x0000001028147819 */ /* 0x050fe400000006ff */
[----:B------:R-:W-:Y:S02]  /*8dd0*/  LOP3.LUT R36, R40, 0xffff0000, RZ, 0xc0, !PT ;  /* 0xffff000028247812 */ /* 0x000fe400078ec0ff */
[C---:B------:R-:W-:Y:S02]  /*8de0*/  SHF.L.U32 R21, R41.reuse, 0x10, RZ ;  /* 0x0000001029157819 */ /* 0x040fe400000006ff */
[----:B---3--:R-:W-:Y:S02]  /*8df0*/  LOP3.LUT R38, R41, 0xffff0000, RZ, 0xc0, !PT ;  /* 0xffff000029267812 */ /* 0x008fe400078ec0ff */
[C---:B------:R-:W-:Y:S02]  /*8e00*/  SHF.L.U32 R37, R42.reuse, 0x10, RZ ;  /* 0x000000102a257819 */ /* 0x040fe400000006ff */
[----:B------:R-:W-:Y:S01]  /*8e10*/  LOP3.LUT R40, R42, 0xffff0000, RZ, 0xc0, !PT ;  /* 0xffff00002a287812 */ /* 0x000fe200078ec0ff */
[----:B------:R-:W2:Y:S01]  /*8e20*/  LDTM.x16 R4, tmem[UR4+0x30] ;  /* 0x00003004000479ee */ /* 0x000ea20008240000 */
[C---:B------:R-:W-:Y:S01]  /*8e30*/  SHF.L.U32 R39, R43.reuse, 0x10, RZ ;  /* 0x000000102b277819 */ /* 0x040fe200000006ff */
[----:B------:R-:W-:Y:S01]  /*8e40*/  NOP ;  /* 0x0000000000007918 */ /* 0x000fe20000000000 */
[----:B------:R-:W-:Y:S02]  /*8e50*/  LOP3.LUT R42, R43, 0xffff0000, RZ, 0xc0, !PT ;  /* 0xffff00002b2a7812 */ /* 0x000fe400078ec0ff */
[C---:B-1----:R-:W-:Y:S02]  /*8e60*/  SHF.L.U32 R41, R48.reuse, 0x10, RZ ;  /* 0x0000001030297819 */ /* 0x042fe400000006ff */
[----:B------:R-:W-:Y:S02]  /*8e70*/  LOP3.LUT R43, R48, 0xffff0000, RZ, 0xc0, !PT ;  /* 0xffff0000302b7812 */ /* 0x000fe400078ec0ff */
[----:B------:R-:W-:Y:S02]  /*8e80*/  IADD3 R74, PT, PT, R74, 0x230, RZ ;  /* 0x000002304a4a7810 */ /* 0x000fe40007ffe0ff */
[C---:B------:R-:W-:Y:S02]  /*8e90*/  SHF.L.U32 R44, R49.reuse, 0x10, RZ ;  /* 0x00000010312c7819 */ /* 0x040fe400000006ff */
[----:B------:R-:W-:Y:S02]  /*8ea0*/  LOP3.LUT R74, R74, 0xfefffff8, RZ, 0xc0, !PT ;  /* 0xfefffff84a4a7812 */ /* 0x000fe400078ec0ff */
[----:B------:R-:W-:Y:S02]  /*8eb0*/  LOP3.LUT R46, R49, 0xffff0000, RZ, 0xc0, !PT ;  /* 0xffff0000312e7812 */ /* 0x000fe400078ec0ff */
[----:B--2---:R1:W-:Y:S01]  /*8ec0*/  SYNCS.ARRIVE.TRANS64.RED.A1T0 RZ, [R74+URZ], RZ ;  /* 0x000000ff4aff79a7 */ /* 0x0043e200081004ff */
[C---:B------:R-:W-:Y:S02]  /*8ed0*/  SHF.L.U32 R45, R50.reuse, 0x10, RZ ;  /* 0x00000010322d7819 */ /* 0x040fe400000006ff */
[----:B------:R-:W-:Y:S02]  /*8ee0*/  LOP3.LUT R48, R50, 0xffff0000, RZ, 0xc0, !PT ;  /* 0xffff000032307812 */ /* 0x000fe400078ec0ff */
[----:B------:R-:W-:Y:S01]  /*8ef0*/  SHF.L.U32 R47, R51, 0x10, RZ ;  /* 0x00000010332f7819 */ /* 0x000fe200000006ff */
[C---:B------:R-:W-:Y:S01]  /*8f00*/  FMUL R4, R32.reuse, R4 ;  /* 0x0000000420047220 */ /* 0x040fe20000400000 */
[C---:B------:R-:W-:Y:S01]  /*8f10*/  FMUL R5, R32.reuse, R5 ;  /* 0x0000000520057220 */ /* 0x040fe20000400000 */
[C---:B------:R-:W-:Y:S01]  /*8f20*/  FMUL R6, R32.reuse, R6 ;  /* 0x0000000620067220 */ /* 0x040fe20000400000 */
[C---:B------:R-:W-:Y:S01]  /*8f30*/  FMUL R7, R32.reuse, R7 ;  /* 0x0000000720077220 */ /* 0x040fe20000400000 */
[C---:B------:R-:W-:Y:S01]  /*8f40*/  FFMA R4, R35.reuse, R20, R4 ;  /* 0x0000001423047223 */ /* 0x040fe20000000004 */
        /* <DEDUP_REMOVED lines=19> */
[----:B------:R-:W-:Y:S01]  /*9080*/  FFMA R3, R35, R44, R3 ;  /* 0x0000002c23037223 */ /* 0x000fe20000000003 */
[----:B------:R-:W-:Y:S01]  /*9090*/  LOP3.LUT R50, R51, 0xffff0000, RZ, 0xc0, !PT ;  /* 0xffff000033327812 */ /* 0x000fe200078ec0ff */
[C---:B------:R-:W-:Y:S01]  /*90a0*/  FMUL R14, R32.reuse, R18 ;  /* 0x00000012200e7220 */ /* 0x040fe20000400000 */
[----:B------:R-:W-:Y:S01]  /*90b0*/  FFMA R15, R35, R46, R15 ;  /* 0x0000002e230f7223 */ /* 0x000fe2000000000f */
[----:B------:R-:W-:Y:S01]  /*90c0*/  FMUL R19, R32, R19 ;  /* 0x0000001320137220 */ /* 0x000fe20000400000 */
[----:B------:R-:W-:Y:S01]  /*90d0*/  F2FP.BF16.F32.PACK_AB R80, R5, R4 ;  /* 0x000000040550723e */ /* 0x000fe200000010ff */
[----:B------:R-:W-:Y:S01]  /*90e0*/  FFMA R12, R35, R45, R12 ;  /* 0x0000002d230c7223 */ /* 0x000fe2000000000c */
[----:B------:R-:W-:Y:S01]  /*90f0*/  F2FP.BF16.F32.PACK_AB R81, R7, R6 ;  /* 0x000000060751723e */ /* 0x000fe200000010ff */
[----:B------:R-:W-:Y:S01]  /*9100*/  FFMA R13, R35, R48, R13 ;  /* 0x00000030230d7223 */ /* 0x000fe2000000000d */
[----:B------:R-:W-:Y:S01]  /*9110*/  F2FP.BF16.F32.PACK_AB R82, R9, R8 ;  /* 0x000000080952723e */ /* 0x000fe200000010ff */
[----:B------:R-:W-:Y:S01]  /*9120*/  FFMA R14, R35, R47, R14 ;  /* 0x0000002f230e7223 */ /* 0x000fe2000000000e */
[----:B------:R-:W-:Y:S01]  /*9130*/  F2FP.BF16.F32.PACK_AB R83, R11, R10 ;  /* 0x0000000a0b53723e */ /* 0x000fe200000010ff */
[----:B------:R-:W-:Y:S01]  /*9140*/  FFMA R19, R35, R50, R19 ;  /* 0x0000003223137223 */ /* 0x000fe20000000013 */
[----:B------:R-:W-:Y:S02]  /*9150*/  F2FP.BF16.F32.PACK_AB R84, R2, R0 ;  /* 0x000000000254723e */ /* 0x000fe400000010ff */
[----:B------:R-:W-:Y:S01]  /*9160*/  F2FP.BF16.F32.PACK_AB R85, R15, R3 ;  /* 0x000000030f55723e */ /* 0x000fe200000010ff */
[----:B------:R1:W-:Y:S01]  /*9170*/  STS.128 [R77+UR48+0x3300], R80 ;  /* 0x003300504d007988 */ /* 0x0003e20008000c30 */
        /* <DEDUP_REMOVED lines=25> */
.L_x_165:
[----:B------:R-:W-:Y:S05]  /*9310*/  BSYNC.RECONVERGENT B0 ;  /* 0x0000000000007941 */ /* 0x000fea0003800200 */
.L_x_164:
[----:B------:R-:W-:Y:S01]  /*9320*/  BAR.SYNC.DEFER_BLOCKING 0x1, 0x80 ;  /* 0x0042000000007b1d */ /* 0x000fe20000010000 */
[----:B------:R-:W-:Y:S01]  /*9330*/  UISETP.NE.AND UP0, UPT, UR49, -0x4, UPT ;  /* 0xfffffffc3100788c */ /* 0x000fe2000bf05270 */
[----:B------:R-:W-:Y:S08]  /*9340*/  IADD3 R0, PT, PT, R30, 0x1, RZ ;  /* 0x000000011e007810 */ /* 0x000ff00007ffe0ff */
[----:B------:R-:W-:Y:S05]  /*9350*/  BRA.U !UP0, `(.L_x_166) ;  /* 0x0000000108287547 */ /* 0x000fea000b800000 */
[----:B------:R-:W-:Y:S01]  /*9360*/  ISETP.NE.AND P0, PT, R78, RZ, PT ;  /* 0x000000ff4e00720c */ /* 0x000fe20003f05270 */
[----:B------:R-:W-:Y:S01]  /*9370*/  IMAD.U32 R3, RZ, RZ, UR51 ;  /* 0x00000033ff037e24 */ /* 0x000fe2000f8e00ff */
[----:B------:R-:W-:Y:S01]  /*9380*/  UIADD3 UR51, UPT, UPT, UR51, 0x1, URZ ;  /* 0x0000000133337890 */ /* 0x000fe2000fffe0ff */
[----:B------:R-:W-:Y:S03]  /*9390*/  IMAD.U32 R2, RZ, RZ, UR37 ;  /* 0x00000025ff027e24 */ /* 0x000fe6000f8e00ff */
[----:B------:R-:W-:Y:S04]  /*93a0*/  UISETP.NE.AND UP0, UPT, UR51, 0x4, UPT ;  /* 0x000000043300788c */ /* 0x000fe8000bf05270 */
[----:B------:R-:W-:Y:S03]  /*93b0*/  USEL UR51, UR51, URZ, UP0 ;  /* 0x000000ff33337287 */ /* 0x000fe60008000000 */
[----:B------:R-:W-:Y:S05]  /*93c0*/  @P0 LEA R3, R3, UR48, 0x3 ;  /* 0x0000003003030c11 */ /* 0x000fea000f8e18ff */
[----:B------:R-:W-:Y:S05]  /*93d0*/  @P0 VIADD R3, R3, 0x1c0 ;  /* 0x000001c003030836 */ /* 0x000fea0000000000 */
[----:B------:R-:W-:Y:S04]  /*93e0*/  @P0 PRMT R2, R2, 0x654, R3 ;  /* 0x0000065402020816 */ /* 0x000fe80000000003 */
[----:B------:R2:W-:Y:S03]  /*93f0*/  @P0 SYNCS.ARRIVE.TRANS64.RED.A1T0 RZ, [R2+URZ], RZ ;  /* 0x000000ff02ff09a7 */ /* 0x0005e600081004ff */
.L_x_166:
[----:B------:R-:W-:Y:S01]  /*9400*/  ISETP.NE.AND P2, PT, R73, RZ, PT ;  /* 0x000000ff4900720c */ /* 0x000fe20003f45270 */
[----:B------:R-:W-:Y:S01]  /*9410*/  UIADD3 UR49, UPT, UPT, UR49, 0x4, URZ ;  /* 0x0000000431317890 */ /* 0x000fe2000fffe0ff */
[----:B------:R-:W-:Y:S01]  /*9420*/  ISETP.NE.AND P0, PT, R76, 0x2, PT ;  /* 0x000000024c00780c */ /* 0x000fe20003f05270 */
[----:B------:R-:W-:Y:S01]  /*9430*/  IMAD.IADD R20, R29, 0x1, R58 ;  /* 0x000000011d147824 */ /* 0x000fe200078e023a */
[----:B------:R-:W-:Y:S01]  /*9440*/  ISETP.NE.AND P1, PT, R0, 0x4, PT ;  /* 0x000000040000780c */ /* 0x000fe20003f25270 */
[----:B------:R-:W-:Y:S01]  /*9450*/  IMAD.IADD R21, R31, 0x1, R60 ;  /* 0x000000011f157824 */ /* 0x000fe200078e023c */
[----:B--2---:R-:W-:Y:S02]  /*9460*/  SEL R2, RZ, 0x1, P0 ;  /* 0x00000001ff027807 */ /* 0x004fe40000000000 */
[----:B------:R-:W-:Y:S02]  /*9470*/  SEL R3, RZ, 0x1, P1 ;  /* 0x00000001ff037807 */ /* 0x000fe40000800000 */
[----:B------:R-:W-:Y:S02]  /*9480*/  LOP3.LUT R69, R69, R2, RZ, 0x3c, !PT ;  /* 0x0000000245457212 */ /* 0x000fe400078e3cff */
[----:B------:R-:W-:Y:S02]  /*9490*/  LOP3.LUT R70, R70, R3, RZ, 0x3c, !PT ;  /* 0x0000000346467212 */ /* 0x000fe400078e3cff */
[----:B------:R-:W-:Y:S02]  /*94a0*/  @P2 R2UR UR36, R68 ;  /* 0x00000000442422ca */ /* 0x000fe400000e0000 */
[----:B------:R-:W-:Y:S02]  /*94b0*/  SEL R76, R76, RZ, P0 ;  /* 0x000000ff4c4c7207 */ /* 0x000fe40000000000 */
[----:B------:R-:W-:Y:S01]  /*94c0*/  SEL R30, R0, RZ, P1 ;  /* 0x000000ff001e7207 */ /* 0x000fe20000800000 */
[----:B------:R-:W-:Y:S10]  /*94d0*/  @P2 BRA `(.L_x_167) ;  /* 0xffffffcc00d42947 */ /* 0x000ff4000383ffff */
[----:B------:R-:W-:-:S09]  /*94e0*/  UISETP.NE.AND UP0, UPT, UR50, URZ, UPT ;  /* 0x000000ff3200728c */ /* 0x000fd2000bf05270 */
[----:B------:R-:W-:Y:S05]  /*94f0*/  BRA.U !UP0, `(.L_x_168) ;  /* 0x0000000108487547 */ /* 0x000fea000b800000 */
[----:B------:R-:W2:Y:S02]  /*9500*/  LDCU.64 UR4, c[0x0][0x890] ;  /* 0x00011200ff0477ac */ /* 0x000ea40008000a00 */
[----:B--2---:R-:W-:-:S04]  /*9510*/  UISETP.NE.U32.AND UP0, UPT, UR4, URZ, UPT ;  /* 0x000000ff0400728c */ /* 0x004fc8000bf05070 */
[----:B------:R-:W-:-:S09]  /*9520*/  UISETP.NE.AND.EX UP0, UPT, UR5, URZ, UPT, UP0 ;  /* 0x000000ff0500728c */ /* 0x000fd2000bf05300 */
[----:B------:R-:W-:Y:S05]  /*9530*/  BRA.U UP0, `(.L_x_169) ;  /* 0x00000001000c7547 */ /* 0x000fea000b800000 */
[----:B------:R-:W-:-:S13]  /*9540*/  FSETP.NEU.AND P0, PT, R35, RZ, PT ;  /* 0x000000ff2300720b */ /* 0x000fda0003f0d000 */
[----:B------:R-:W-:Y:S05]  /*9550*/  @!P0 EXIT ;  /* 0x000000000000894d */ /* 0x000fea0003800000 */
[----:B------:R-:W-:Y:S05]  /*9560*/  BRA `(.L_x_168) ;  /* 0x00000000002c7947 */ /* 0x000fea0003800000 */
.L_x_169:
[----:B------:R-:W-:Y:S01]  /*9570*/  ISETP.NE.AND P0, PT, R75, RZ, PT ;  /* 0x000000ff4b00720c */ /* 0x000fe20003f05270 */
[----:B------:R-:W-:-:S12]  /*9580*/  BSSY.RECONVERGENT B0, `(.L_x_168) ;  /* 0x0000009000007945 */ /* 0x000fd80003800200 */
[----:B------:R-:W-:Y:S05]  /*9590*/  @P0 BRA `(.L_x_170) ;  /* 0x0000000000140947 */ /* 0x000fea0003800000 */
[----:B------:R-:W2:Y:S02]  /*95a0*/  LDCU.64 UR4, c[0x0][0x888] ;  /* 0x00011100ff0477ac */ /* 0x000ea40008000a00 */
[----:B--2---:R-:W-:-:S04]  /*95b0*/  ISETP.NE.U32.AND P0, PT, RZ, UR4, PT ;  /* 0x00000004ff007c0c */ /* 0x004fc8000bf05070 */
[----:B------:R-:W-:-:S13]  /*95c0*/  ISETP.NE.AND.EX P0, PT, RZ, UR5, PT, P0 ;  /* 0x00000005ff007c0c */ /* 0x000fda000bf05300 */
[----:B------:R-:W-:Y:S05]  /*95d0*/  @!P0 EXIT ;  /* 0x000000000000894d */ /* 0x000fea0003800000 */
[----:B------:R-:W-:Y:S05]  /*95e0*/  BRA `(.L_x_171) ;  /* 0x0000000000087947 */ /* 0x000fea0003800000 */
.L_x_170:
[----:B------:R-:W-:-:S13]  /*95f0*/  FSETP.NEU.AND P0, PT, R35, RZ, PT ;  /* 0x000000ff2300720b */ /* 0x000fda0003f0d000 */
[----:B------:R-:W-:Y:S05]  /*9600*/  @!P0 EXIT ;  /* 0x000000000000894d */ /* 0x000fea0003800000 */
.L_x_171:
[----:B------:R-:W-:Y:S05]  /*9610*/  BSYNC.RECONVERGENT B0 ;  /* 0x0000000000007941 */ /* 0x000fea0003800200 */
.L_x_168:
[----:B------:R-:W-:Y:S01]  /*9620*/  ULEA UR4, UR51, UR48, 0x3 ;  /* 0x0000003033047291 */ /* 0x000fe2000f8e18ff */
[----:B------:R-:W-:-:S04]  /*9630*/  DEPBAR.LE SB0, 0x0 ;  /* 0x000080000000791a */ /* 0x000fc80000000000 */
[----:B------:R-:W-:-:S04]  /*9640*/  UIADD3 UR4, UPT, UPT, UR4, 0x1c0, URZ ;  /* 0x000001c004047890 */ /* 0x000fc8000fffe0ff */
[----:B------:R-:W-:-:S09]  /*9650*/  UPRMT UR4, UR37, 0x654, UR4 ;  /* 0x0000065425047896 */ /* 0x000fd20008000004 */
[----:B------:R-:W-:Y:S01]  /*9660*/  SYNCS.ARRIVE.TRANS64.RED.A1T0 RZ, [UR4], RZ ;  /* 0x000000ffffff79a7 */ /* 0x000fe20008100404 */
[----:B------:R-:W-:Y:S05]  /*9670*/  EXIT ;  /* 0x000000000000794d */ /* 0x000fea0003800000 */
.L_x_25:
[----:B--2---:R2:W4:Y:S02]  /*9680*/  SYNCS.PHASECHK.TRANS64.TRYWAIT P0, [R3+URZ+0x260], R2 ;  /* 0x00026002030075a7 */ /* 0x00452400080011ff */
[----:B----4-:R-:W-:Y:S05]  /*9690*/  @!P0 NANOSLEEP.SYNCS 0x989680 ;  /* 0x009896800000895d */ /* 0x010fea0003900000 */
[----:B------:R-:W4:Y:S02]  /*96a0*/  @!P0 SYNCS.PHASECHK.TRANS64 P0, [R3+URZ+0x260], R2 ;  /* 0x00026002030085a7 */ /* 0x000f2400080010ff */
[----:B----4-:R-:W-:Y:S05]  /*96b0*/  @!P0 BRA `(.L_x_25) ;  /* 0xfffffffc00f08947 */ /* 0x010fea000383ffff */
[----:B------:R-:W-:Y:S05]  /*96c0*/  BRA `(.L_x_172) ;  /* 0xffffff84000c7947 */ /* 0x000fea000383ffff */
.L_x_28:
[----:B-1----:R-:W-:-:S07]  /*96d0*/  MOV R2, UR33 ;  /* 0x0000002100027c02 */ /* 0x002fce0008000f00 */
.L_x_173:
[----:B-1----:R1:W2:Y:S02]  /*96e0*/  SYNCS.PHASECHK.TRANS64.TRYWAIT P0, [R2+URZ+0xd0], R5 ;  /* 0x0000d005020075a7 */ /* 0x0022a400080011ff */
[----:B--2---:R-:W-:Y:S05]  /*96f0*/  @!P0 NANOSLEEP.SYNCS 0x989680 ;  /* 0x009896800000895d */ /* 0x004fea0003900000 */
[----:B------:R-:W2:Y:S02]  /*9700*/  @!P0 SYNCS.PHASECHK.TRANS64 P0, [R2+URZ+0xd0], R5 ;  /* 0x0000d005020085a7 */ /* 0x000ea400080010ff */
[----:B--2---:R-:W-:Y:S05]  /*9710*/  @!P0 BRA `(.L_x_173) ;  /* 0xfffffffc00f08947 */ /* 0x004fea000383ffff */
[----:B------:R-:W-:Y:S05]  /*9720*/  BRA `(.L_x_27) ;  /* 0xffffff8400707947 */ /* 0x000fea000383ffff */
.L_x_35:
[----:B-1----:R-:W-:-:S07]  /*9730*/  MOV R2, UR17 ;  /* 0x0000001100027c02 */ /* 0x002fce0008000f00 */
.L_x_174:
[----:B-1----:R1:W2:Y:S02]  /*9740*/  SYNCS.PHASECHK.TRANS64.TRYWAIT P0, [R2+URZ+0xd0], R5 ;  /* 0x0000d005020075a7 */ /* 0x0022a400080011ff */
[----:B--2---:R-:W-:Y:S05]  /*9750*/  @!P0 NANOSLEEP.SYNCS 0x989680 ;  /* 0x009896800000895d */ /* 0x004fea0003900000 */
[----:B------:R-:W2:Y:S02]  /*9760*/  @!P0 SYNCS.PHASECHK.TRANS64 P0, [R2+URZ+0xd0], R5 ;  /* 0x0000d005020085a7 */ /* 0x000ea400080010ff */
[----:B--2---:R-:W-:Y:S05]  /*9770*/  @!P0 BRA `(.L_x_174) ;  /* 0xfffffffc00f08947 */ /* 0x004fea000383ffff */
[----:B------:R-:W-:Y:S05]  /*9780*/  BRA `(.L_x_34) ;  /* 0xffffff8800287947 */ /* 0x000fea000383ffff */
.L_x_40:
[----:B-1----:R1:W2:Y:S02]  /*9790*/  SYNCS.PHASECHK.TRANS64.TRYWAIT P0, [R2+URZ+0x1f0], R3 ;  /* 0x0001f003020075a7 */ /* 0x0022a400080011ff */
[----:B--2---:R-:W-:Y:S05]  /*97a0*/  @!P0 NANOSLEEP.SYNCS 0x989680 ;  /* 0x009896800000895d */ /* 0x004fea0003900000 */
[----:B------:R-:W2:Y:S02]  /*97b0*/  @!P0 SYNCS.PHASECHK.TRANS64 P0, [R2+URZ+0x1f0], R3 ;  /* 0x0001f003020085a7 */ /* 0x000ea400080010ff */
[----:B--2---:R-:W-:Y:S05]  /*97c0*/  @!P0 BRA `(.L_x_40) ;  /* 0xfffffffc00f08947 */ /* 0x004fea000383ffff */
[----:B------:R-:W-:Y:S05]  /*97d0*/  BRA `(.L_x_175) ;  /* 0xffffff8800c87947 */ /* 0x000fea000383ffff */
.L_x_44:
[----:B---3--:R-:W-:-:S07]  /*97e0*/  MOV R0, UR4 ;  /* 0x0000000400007c02 */ /* 0x008fce0008000f00 */
.L_x_176:
[----:B-1----:R1:W2:Y:S02]  /*97f0*/  SYNCS.PHASECHK.TRANS64.TRYWAIT P0, [R0+URZ], R3 ;  /* 0x00000003000075a7 */ /* 0x0022a400080011ff */
[----:B--2---:R-:W-:Y:S05]  /*9800*/  @!P0 NANOSLEEP.SYNCS 0x989680 ;  /* 0x009896800000895d */ /* 0x004fea0003900000 */
[----:B------:R-:W2:Y:S02]  /*9810*/  @!P0 SYNCS.PHASECHK.TRANS64 P0, [R0+URZ], R3 ;  /* 0x00000003000085a7 */ /* 0x000ea400080010ff */
[----:B--2---:R-:W-:Y:S05]  /*9820*/  @!P0 BRA `(.L_x_176) ;  /* 0xfffffffc00f08947 */ /* 0x004fea000383ffff */
[----:B------:R-:W-:Y:S05]  /*9830*/  BRA `(.L_x_177) ;  /* 0xffffff9000387947 */ /* 0x000fea000383ffff */
.L_x_45:
[----:B---3--:R-:W-:-:S07]  /*9840*/  MOV R0, UR4 ;  /* 0x0000000400007c02 */ /* 0x008fce0008000f00 */
.L_x_178:
[----:B-1----:R1:W2:Y:S02]  /*9850*/  SYNCS.PHASECHK.TRANS64.TRYWAIT P0, [R0+URZ], R3 ;  /* 0x00000003000075a7 */ /* 0x0022a400080011ff */
[----:B--2---:R-:W-:Y:S05]  /*9860*/  @!P0 NANOSLEEP.SYNCS 0x989680 ;  /* 0x009896800000895d */ /* 0x004fea0003900000 */
[----:B------:R-:W2:Y:S02]  /*9870*/  @!P0 SYNCS.PHASECHK.TRANS64 P0, [R0+URZ], R3 ;  /* 0x00000003000085a7 */ /* 0x000ea400080010ff */
[----:B--2---:R-:W-:Y:S05]  /*9880*/  @!P0 BRA `(.L_x_178) ;  /* 0xfffffffc00f08947 */ /* 0x004fea000383ffff */
[----:B------:R-:W-:Y:S05]  /*9890*/  BRA `(.L_x_179) ;  /* 0xffffff9000447947 */ /* 0x000fea000383ffff */
.L_x_46:
[----:B---3--:R-:W-:-:S07]  /*98a0*/  MOV R0, UR4 ;  /* 0x0000000400007c02 */ /* 0x008fce0008000f00 */
.L_x_180:
[----:B-1----:R1:W2:Y:S02]  /*98b0*/  SYNCS.PHASECHK.TRANS64.TRYWAIT P0, [R0+URZ], R3 ;  /* 0x00000003000075a7 */ /* 0x0022a400080011ff */
[----:B--2---:R-:W-:Y:S05]  /*98c0*/  @!P0 NANOSLEEP.SYNCS 0x989680 ;  /* 0x009896800000895d */ /* 0x004fea0003900000 */
[----:B------:R-:W2:Y:S02]  /*98d0*/  @!P0 SYNCS.PHASECHK.TRANS64 P0, [R0+URZ], R3 ;  /* 0x00000003000085a7 */ /* 0x000ea400080010ff */
[----:B--2---:R-:W-:Y:S05]  /*98e0*/  @!P0 BRA `(.L_x_180) ;  /* 0xfffffffc00f08947 */ /* 0x004fea000383ffff */
[----:B------:R-:W-:Y:S05]  /*98f0*/  BRA `(.L_x_181) ;  /* 0xffffff9000507947 */ /* 0x000fea000383ffff */
.L_x_47:
[----:B---3--:R-:W-:-:S07]  /*9900*/  MOV R0, UR4 ;  /* 0x0000000400007c02 */ /* 0x008fce0008000f00 */
.L_x_182:
[----:B-1----:R1:W2:Y:S02]  /*9910*/  SYNCS.PHASECHK.TRANS64.TRYWAIT P0, [R0+URZ], R3 ;  /* 0x00000003000075a7 */ /* 0x0022a400080011ff */
[----:B--2---:R-:W-:Y:S05]  /*9920*/  @!P0 NANOSLEEP.SYNCS 0x989680 ;  /* 0x009896800000895d */ /* 0x004fea0003900000 */
[----:B------:R-:W2:Y:S02]  /*9930*/  @!P0 SYNCS.PHASECHK.TRANS64 P0, [R0+URZ], R3 ;  /* 0x00000003000085a7 */ /* 0x000ea400080010ff */
[----:B--2---:R-:W-:Y:S05]  /*9940*/  @!P0 BRA `(.L_x_182) ;  /* 0xfffffffc00f08947 */ /* 0x004fea000383ffff */
[----:B------:R-:W-:Y:S05]  /*9950*/  BRA `(.L_x_183) ;  /* 0xffffff90005c7947 */ /* 0x000fea000383ffff */
.L_x_48:
[----:B---3--:R-:W-:-:S07]  /*9960*/  MOV R0, UR4 ;  /* 0x0000000400007c02 */ /* 0x008fce0008000f00 */
.L_x_184:
[----:B-1----:R1:W2:Y:S02]  /*9970*/  SYNCS.PHASECHK.TRANS64.TRYWAIT P0, [R0+URZ], R3 ;  /* 0x00000003000075a7 */ /* 0x0022a400080011ff */
[----:B--2---:R-:W-:Y:S05]  /*9980*/  @!P0 NANOSLEEP.SYNCS 0x989680 ;  /* 0x009896800000895d */ /* 0x004fea0003900000 */
[----:B------:R-:W2:Y:S02]  /*9990*/  @!P0 SYNCS.PHASECHK.TRANS64 P0, [R0+URZ], R3 ;  /* 0x00000003000085a7 */ /* 0x000ea400080010ff */
[----:B--2---:R-:W-:Y:S05]  /*99a0*/  @!P0 BRA `(.L_x_184) ;  /* 0xfffffffc00f08947 */ /* 0x004fea000383ffff */
[----:B------:R-:W-:Y:S05]  /*99b0*/  BRA `(.L_x_185) ;  /* 0xffffff9000687947 */ /* 0x000fea000383ffff */
.L_x_49:
[----:B---3--:R-:W-:-:S07]  /*99c0*/  MOV R0, UR4 ;  /* 0x0000000400007c02 */ /* 0x008fce0008000f00 */
.L_x_186:
[----:B-1----:R1:W2:Y:S02]  /*99d0*/  SYNCS.PHASECHK.TRANS64.TRYWAIT P0, [R0+URZ], R3 ;  /* 0x00000003000075a7 */ /* 0x0022a400080011ff */
[----:B--2---:R-:W-:Y:S05]  /*99e0*/  @!P0 NANOSLEEP.SYNCS 0x989680 ;  /* 0x009896800000895d */ /* 0x004fea0003900000 */
[----:B------:R-:W2:Y:S02]  /*99f0*/  @!P0 SYNCS.PHASECHK.TRANS64 P0, [R0+URZ], R3 ;  /* 0x00000003000085a7 */ /* 0x000ea400080010ff */
[----:B--2---:R-:W-:Y:S05]  /*9a00*/  @!P0 BRA `(.L_x_186) ;  /* 0xfffffffc00f08947 */ /* 0x004fea000383ffff */
[----:B------:R-:W-:Y:S05]  /*9a10*/  BRA `(.L_x_187) ;  /* 0xffffff9000747947 */ /* 0x000fea000383ffff */
.L_x_50:
[----:B---3--:R-:W-:-:S07]  /*9a20*/  MOV R0, UR4 ;  /* 0x0000000400007c02 */ /* 0x008fce0008000f00 */
.L_x_188:
[----:B-1----:R1:W2:Y:S02]  /*9a30*/  SYNCS.PHASECHK.TRANS64.TRYWAIT P0, [R0+URZ], R3 ;  /* 0x00000003000075a7 */ /* 0x0022a400080011ff */
[----:B--2---:R-:W-:Y:S05]  /*9a40*/  @!P0 NANOSLEEP.SYNCS 0x989680 ;  /* 0x009896800000895d */ /* 0x004fea0003900000 */
[----:B------:R-:W2:Y:S02]  /*9a50*/  @!P0 SYNCS.PHASECHK.TRANS64 P0, [R0+URZ], R3 ;  /* 0x00000003000085a7 */ /* 0x000ea400080010ff */
[----:B--2---:R-:W-:Y:S05]  /*9a60*/  @!P0 BRA `(.L_x_188) ;  /* 0xfffffffc00f08947 */ /* 0x004fea000383ffff */
[----:B------:R-:W-:Y:S05]  /*9a70*/  BRA `(.L_x_189) ;  /* 0xffffff9000807947 */ /* 0x000fea000383ffff */
.L_x_51:
[----:B---3--:R-:W-:-:S07]  /*9a80*/  MOV R0, UR4 ;  /* 0x0000000400007c02 */ /* 0x008fce0008000f00 */
.L_x_190:
[----:B-1----:R1:W2:Y:S02]  /*9a90*/  SYNCS.PHASECHK.TRANS64.TRYWAIT P0, [R0+URZ], R3 ;  /* 0x00000003000075a7 */ /* 0x0022a400080011ff */
[----:B--2---:R-:W-:Y:S05]  /*9aa0*/  @!P0 NANOSLEEP.SYNCS 0x989680 ;  /* 0x009896800000895d */ /* 0x004fea0003900000 */
[----:B------:R-:W2:Y:S02]  /*9ab0*/  @!P0 SYNCS.PHASECHK.TRANS64 P0, [R0+URZ], R3 ;  /* 0x00000003000085a7 */ /* 0x000ea400080010ff */
[----:B--2---:R-:W-:Y:S05]  /*9ac0*/  @!P0 BRA `(.L_x_190) ;  /* 0xfffffffc00f08947 */ /* 0x004fea000383ffff */
[----:B------:R-:W-:Y:S05]  /*9ad0*/  BRA `(.L_x_191) ;  /* 0xffffff90008c7947 */ /* 0x000fea000383ffff */
.L_x_52:
[----:B---3--:R-:W-:-:S07]  /*9ae0*/  MOV R0, UR4 ;  /* 0x0000000400007c02 */ /* 0x008fce0008000f00 */
.L_x_192:
[----:B-1----:R1:W2:Y:S02]  /*9af0*/  SYNCS.PHASECHK.TRANS64.TRYWAIT P0, [R0+URZ], R3 ;  /* 0x00000003000075a7 */ /* 0x0022a400080011ff */
[----:B--2---:R-:W-:Y:S05]  /*9b00*/  @!P0 NANOSLEEP.SYNCS 0x989680 ;  /* 0x009896800000895d */ /* 0x004fea0003900000 */
[----:B------:R-:W2:Y:S02]  /*9b10*/  @!P0 SYNCS.PHASECHK.TRANS64 P0, [R0+URZ], R3 ;  /* 0x00000003000085a7 */ /* 0x000ea400080010ff */
[----:B--2---:R-:W-:Y:S05]  /*9b20*/  @!P0 BRA `(.L_x_192) ;  /* 0xfffffffc00f08947 */ /* 0x004fea000383ffff */
[----:B------:R-:W-:Y:S05]  /*9b30*/  BRA `(.L_x_193) ;  /* 0xffffff9000987947 */ /* 0x000fea000383ffff */
.L_x_53:
[----:B---3--:R-:W-:-:S07]  /*9b40*/  MOV R0, UR4 ;  /* 0x0000000400007c02 */ /* 0x008fce0008000f00 */
.L_x_194:
[----:B-1----:R1:W2:Y:S02]  /*9b50*/  SYNCS.PHASECHK.TRANS64.TRYWAIT P0, [R0+URZ], R3 ;  /* 0x00000003000075a7 */ /* 0x0022a400080011ff */
[----:B--2---:R-:W-:Y:S05]  /*9b60*/  @!P0 NANOSLEEP.SYNCS 0x989680 ;  /* 0x009896800000895d */ /* 0x004fea0003900000 */
[----:B------:R-:W2:Y:S02]  /*9b70*/  @!P0 SYNCS.PHASECHK.TRANS64 P0, [R0+URZ], R3 ;  /* 0x00000003000085a7 */ /* 0x000ea400080010ff */
[----:B--2---:R-:W-:Y:S05]  /*9b80*/  @!P0 BRA `(.L_x_194) ;  /* 0xfffffffc00f08947 */ /* 0x004fea000383ffff */
[----:B------:R-:W-:Y:S05]  /*9b90*/  BRA `(.L_x_195) ;  /* 0xffffff9000a47947 */ /* 0x000fea000383ffff */
.L_x_54:
[----:B---3--:R-:W-:-:S07]  /*9ba0*/  MOV R0, UR4 ;  /* 0x0000000400007c02 */ /* 0x008fce0008000f00 */
.L_x_196:
[----:B-1----:R1:W2:Y:S02]  /*9bb0*/  SYNCS.PHASECHK.TRANS64.TRYWAIT P0, [R0+URZ], R3 ;  /* 0x00000003000075a7 */ /* 0x0022a400080011ff */
[----:B--2---:R-:W-:Y:S05]  /*9bc0*/  @!P0 NANOSLEEP.SYNCS 0x989680 ;  /* 0x009896800000895d */ /* 0x004fea0003900000 */
[----:B------:R-:W2:Y:S02]  /*9bd0*/  @!P0 SYNCS.PHASECHK.TRANS64 P0, [R0+URZ], R3 ;  /* 0x00000003000085a7 */ /* 0x000ea400080010ff */
[----:B--2---:R-:W-:Y:S05]  /*9be0*/  @!P0 BRA `(.L_x_196) ;  /* 0xfffffffc00f08947 */ /* 0x004fea000383ffff */
[----:B------:R-:W-:Y:S05]  /*9bf0*/  BRA `(.L_x_197) ;  /* 0xffffff9000b07947 */ /* 0x000fea000383ffff */
.L_x_55:
[----:B---3--:R-:W-:-:S07]  /*9c00*/  MOV R0, UR4 ;  /* 0x0000000400007c02 */ /* 0x008fce0008000f00 */
.L_x_198:
[----:B-1----:R1:W2:Y:S02]  /*9c10*/  SYNCS.PHASECHK.TRANS64.TRYWAIT P0, [R0+URZ], R3 ;  /* 0x00000003000075a7 */ /* 0x0022a400080011ff */
[----:B--2---:R-:W-:Y:S05]  /*9c20*/  @!P0 NANOSLEEP.SYNCS 0x989680 ;  /* 0x009896800000895d */ /* 0x004fea0003900000 */
[----:B------:R-:W2:Y:S02]  /*9c30*/  @!P0 SYNCS.PHASECHK.TRANS64 P0, [R0+URZ], R3 ;  /* 0x00000003000085a7 */ /* 0x000ea400080010ff */
[----:B--2---:R-:W-:Y:S05]  /*9c40*/  @!P0 BRA `(.L_x_198) ;  /* 0xfffffffc00f08947 */ /* 0x004fea000383ffff */
[----:B------:R-:W-:Y:S05]  /*9c50*/  BRA `(.L_x_199) ;  /* 0xffffff9000bc7947 */ /* 0x000fea000383ffff */
.L_x_56:
[----:B---3--:R-:W-:-:S07]  /*9c60*/  MOV R0, UR4 ;  /* 0x0000000400007c02 */ /* 0x008fce0008000f00 */
.L_x_200:
[----:B-1----:R1:W2:Y:S02]  /*9c70*/  SYNCS.PHASECHK.TRANS64.TRYWAIT P0, [R0+URZ], R3 ;  /* 0x00000003000075a7 */ /* 0x0022a400080011ff */
[----:B--2---:R-:W-:Y:S05]  /*9c80*/  @!P0 NANOSLEEP.SYNCS 0x989680 ;  /* 0x009896800000895d */ /* 0x004fea0003900000 */
[----:B------:R-:W2:Y:S02]  /*9c90*/  @!P0 SYNCS.PHASECHK.TRANS64 P0, [R0+URZ], R3 ;  /* 0x00000003000085a7 */ /* 0x000ea400080010ff */
[----:B--2---:R-:W-:Y:S05]  /*9ca0*/  @!P0 BRA `(.L_x_200) ;  /* 0xfffffffc00f08947 */ /* 0x004fea000383ffff */
[----:B------:R-:W-:Y:S05]  /*9cb0*/  BRA `(.L_x_201) ;  /* 0xffffff9000c87947 */ /* 0x000fea000383ffff */
.L_x_57:
[----:B---3--:R-:W-:-:S07]  /*9cc0*/  MOV R0, UR4 ;  /* 0x0000000400007c02 */ /* 0x008fce0008000f00 */
.L_x_202:
[----:B-1----:R1:W2:Y:S02]  /*9cd0*/  SYNCS.PHASECHK.TRANS64.TRYWAIT P0, [R0+URZ], R3 ;  /* 0x00000003000075a7 */ /* 0x0022a400080011ff */
[----:B--2---:R-:W-:Y:S05]  /*9ce0*/  @!P0 NANOSLEEP.SYNCS 0x989680 ;  /* 0x009896800000895d */ /* 0x004fea0003900000 */
[----:B------:R-:W2:Y:S02]  /*9cf0*/  @!P0 SYNCS.PHASECHK.TRANS64 P0, [R0+URZ], R3 ;  /* 0x00000003000085a7 */ /* 0x000ea400080010ff */
[----:B--2---:R-:W-:Y:S05]  /*9d00*/  @!P0 BRA `(.L_x_202) ;  /* 0xfffffffc00f08947 */ /* 0x004fea000383ffff */
[----:B------:R-:W-:Y:S05]  /*9d10*/  BRA `(.L_x_203) ;  /* 0xffffff9000d47947 */ /* 0x000fea000383ffff */
.L_x_58:
[----:B---3--:R-:W-:-:S07]  /*9d20*/  MOV R0, UR4 ;  /* 0x0000000400007c02 */ /* 0x008fce0008000f00 */
.L_x_204:
[----:B-1----:R1:W2:Y:S02]  /*9d30*/  SYNCS.PHASECHK.TRANS64.TRYWAIT P0, [R0+URZ], R3 ;  /* 0x00000003000075a7 */ /* 0x0022a400080011ff */
[----:B--2---:R-:W-:Y:S05]  /*9d40*/  @!P0 NANOSLEEP.SYNCS 0x989680 ;  /* 0x009896800000895d */ /* 0x004fea0003900000 */
[----:B------:R-:W2:Y:S02]  /*9d50*/  @!P0 SYNCS.PHASECHK.TRANS64 P0, [R0+URZ], R3 ;  /* 0x00000003000085a7 */ /* 0x000ea400080010ff */
[----:B--2---:R-:W-:Y:S05]  /*9d60*/  @!P0 BRA `(.L_x_204) ;  /* 0xfffffffc00f08947 */ /* 0x004fea000383ffff */
[----:B------:R-:W-:Y:S05]  /*9d70*/  BRA `(.L_x_205) ;  /* 0xffffff9000e07947 */ /* 0x000fea000383ffff */
.L_x_59:
[----:B---3--:R-:W-:-:S07]  /*9d80*/  MOV R0, UR4 ;  /* 0x0000000400007c02 */ /* 0x008fce0008000f00 */
.L_x_206:
[----:B-1----:R1:W2:Y:S02]  /*9d90*/  SYNCS.PHASECHK.TRANS64.TRYWAIT P0, [R0+URZ], R3 ;  /* 0x00000003000075a7 */ /* 0x0022a400080011ff */
[----:B--2---:R-:W-:Y:S05]  /*9da0*/  @!P0 NANOSLEEP.SYNCS 0x989680 ;  /* 0x009896800000895d */ /* 0x004fea0003900000 */
[----:B------:R-:W2:Y:S02]  /*9db0*/  @!P0 SYNCS.PHASECHK.TRANS64 P0, [R0+URZ], R3 ;  /* 0x00000003000085a7 */ /* 0x000ea400080010ff */
[----:B--2---:R-:W-:Y:S05]  /*9dc0*/  @!P0 BRA `(.L_x_206) ;  /* 0xfffffffc00f08947 */ /* 0x004fea000383ffff */
[----:B------:R-:W-:Y:S05]  /*9dd0*/  BRA `(.L_x_207) ;  /* 0xffffff9000ec7947 */ /* 0x000fea000383ffff */
.L_x_60:
[----:B---3--:R-:W-:-:S07]  /*9de0*/  MOV R0, UR4 ;  /* 0x0000000400007c02 */ /* 0x008fce0008000f00 */
.L_x_208:
[----:B-1----:R1:W2:Y:S02]  /*9df0*/  SYNCS.PHASECHK.TRANS64.TRYWAIT P0, [R0+URZ], R3 ;  /* 0x00000003000075a7 */ /* 0x0022a400080011ff */
[----:B--2---:R-:W-:Y:S05]  /*9e00*/  @!P0 NANOSLEEP.SYNCS 0x989680 ;  /* 0x009896800000895d */ /* 0x004fea0003900000 */
[----:B------:R-:W2:Y:S02]  /*9e10*/  @!P0 SYNCS.PHASECHK.TRANS64 P0, [R0+URZ], R3 ;  /* 0x00000003000085a7 */ /* 0x000ea400080010ff */
[----:B--2---:R-:W-:Y:S05]  /*9e20*/  @!P0 BRA `(.L_x_208) ;  /* 0xfffffffc00f08947 */ /* 0x004fea000383ffff */
[----:B------:R-:W-:Y:S05]  /*9e30*/  BRA `(.L_x_209) ;  /* 0xffffff9000f87947 */ /* 0x000fea000383ffff */
.L_x_61:
[----:B---3--:R-:W-:-:S07]  /*9e40*/  MOV R0, UR4 ;  /* 0x0000000400007c02 */ /* 0x008fce0008000f00 */
.L_x_210:
[----:B-1----:R1:W2:Y:S02]  /*9e50*/  SYNCS.PHASECHK.TRANS64.TRYWAIT P0, [R0+URZ], R3 ;  /* 0x00000003000075a7 */ /* 0x0022a400080011ff */
[----:B--2---:R-:W-:Y:S05]  /*9e60*/  @!P0 NANOSLEEP.SYNCS 0x989680 ;  /* 0x009896800000895d */ /* 0x004fea0003900000 */
[----:B------:R-:W2:Y:S02]  /*9e70*/  @!P0 SYNCS.PHASECHK.TRANS64 P0, [R0+URZ], R3 ;  /* 0x00000003000085a7 */ /* 0x000ea400080010ff */
[----:B--2---:R-:W-:Y:S05]  /*9e80*/  @!P0 BRA `(.L_x_210) ;  /* 0xfffffffc00f08947 */ /* 0x004fea000383ffff */
[----:B------:R-:W-:Y:S05]  /*9e90*/  BRA `(.L_x_211) ;  /* 0xffffff9400047947 */ /* 0x000fea000383ffff */
.L_x_62:
[----:B---3--:R-:W-:-:S07]  /*9ea0*/  MOV R0, UR4 ;  /* 0x0000000400007c02 */ /* 0x008fce0008000f00 */
.L_x_212:
[----:B-1----:R1:W2:Y:S02]  /*9eb0*/  SYNCS.PHASECHK.TRANS64.TRYWAIT P0, [R0+URZ], R3 ;  /* 0x00000003000075a7 */ /* 0x0022a400080011ff */
[----:B--2---:R-:W-:Y:S05]  /*9ec0*/  @!P0 NANOSLEEP.SYNCS 0x989680 ;  /* 0x009896800000895d */ /* 0x004fea0003900000 */
[----:B------:R-:W2:Y:S02]  /*9ed0*/  @!P0 SYNCS.PHASECHK.TRANS64 P0, [R0+URZ], R3 ;  /* 0x00000003000085a7 */ /* 0x000ea400080010ff */
[----:B--2---:R-:W-:Y:S05]  /*9ee0*/  @!P0 BRA `(.L_x_212) ;  /* 0xfffffffc00f08947 */ /* 0x004fea000383ffff */
[----:B------:R-:W-:Y:S05]  /*9ef0*/  BRA `(.L_x_213) ;  /* 0xffffff9400107947 */ /* 0x000fea000383ffff */
.L_x_63:
[----:B---3--:R-:W-:-:S07]  /*9f00*/  MOV R0, UR4 ;  /* 0x0000000400007c02 */ /* 0x008fce0008000f00 */
.L_x_214:
[----:B-1----:R1:W2:Y:S02]  /*9f10*/  SYNCS.PHASECHK.TRANS64.TRYWAIT P0, [R0+URZ], R3 ;  /* 0x00000003000075a7 */ /* 0x0022a400080011ff */
[----:B--2---:R-:W-:Y:S05]  /*9f20*/  @!P0 NANOSLEEP.SYNCS 0x989680 ;  /* 0x009896800000895d */ /* 0x004fea0003900000 */
[----:B------:R-:W2:Y:S02]  /*9f30*/  @!P0 SYNCS.PHASECHK.TRANS64 P0, [R0+URZ], R3 ;  /* 0x00000003000085a7 */ /* 0x000ea400080010ff */
[----:B--2---:R-:W-:Y:S05]  /*9f40*/  @!P0 BRA `(.L_x_214) ;  /* 0xfffffffc00f08947 */ /* 0x004fea000383ffff */
[----:B------:R-:W-:Y:S05]  /*9f50*/  BRA `(.L_x_215) ;  /* 0xffffff94001c7947 */ /* 0x000fea000383ffff */
.L_x_64:
[----:B---3--:R-:W-:-:S07]  /*9f60*/  MOV R0, UR4 ;  /* 0x0000000400007c02 */ /* 0x008fce0008000f00 */
.L_x_216:
[----:B-1----:R1:W2:Y:S02]  /*9f70*/  SYNCS.PHASECHK.TRANS64.TRYWAIT P0, [R0+URZ], R3 ;  /* 0x00000003000075a7 */ /* 0x0022a400080011ff */
[----:B--2---:R-:W-:Y:S05]  /*9f80*/  @!P0 NANOSLEEP.SYNCS 0x989680 ;  /* 0x009896800000895d */ /* 0x004fea0003900000 */
[----:B------:R-:W2:Y:S02]  /*9f90*/  @!P0 SYNCS.PHASECHK.TRANS64 P0, [R0+URZ], R3 ;  /* 0x00000003000085a7 */ /* 0x000ea400080010ff */
[----:B--2---:R-:W-:Y:S05]  /*9fa0*/  @!P0 BRA `(.L_x_216) ;  /* 0xfffffffc00f08947 */ /* 0x004fea000383ffff */
[----:B------:R-:W-:Y:S05]  /*9fb0*/  BRA `(.L_x_217) ;  /* 0xffffff9400287947 */ /* 0x000fea000383ffff */
.L_x_65:
[----:B---3--:R-:W-:-:S07]  /*9fc0*/  MOV R0, UR4 ;  /* 0x0000000400007c02 */ /* 0x008fce0008000f00 */
.L_x_218:
[----:B-1----:R1:W2:Y:S02]  /*9fd0*/  SYNCS.PHASECHK.TRANS64.TRYWAIT P0, [R0+URZ], R3 ;  /* 0x00000003000075a7 */ /* 0x0022a400080011ff */
[----:B--2---:R-:W-:Y:S05]  /*9fe0*/  @!P0 NANOSLEEP.SYNCS 0x989680 ;  /* 0x009896800000895d */ /* 0x004fea0003900000 */
[----:B------:R-:W2:Y:S02]  /*9ff0*/  @!P0 SYNCS.PHASECHK.TRANS64 P0, [R0+URZ], R3 ;  /* 0x00000003000085a7 */ /* 0x000ea400080010ff */
[----:B--2---:R-:W-:Y:S05]  /*a000*/  @!P0 BRA `(.L_x_218) ;  /* 0xfffffffc00f08947 */ /* 0x004fea000383ffff */
[----:B------:R-:W-:Y:S05]  /*a010*/  BRA `(.L_x_219) ;  /* 0xffffff9400347947 */ /* 0x000fea000383ffff */
.L_x_66:
[----:B---3--:R-:W-:-:S07]  /*a020*/  MOV R0, UR4 ;  /* 0x0000000400007c02 */ /* 0x008fce0008000f00 */
.L_x_220:
[----:B-1----:R1:W2:Y:S02]  /*a030*/  SYNCS.PHASECHK.TRANS64.TRYWAIT P0, [R0+URZ], R3 ;  /* 0x00000003000075a7 */ /* 0x0022a400080011ff */
[----:B--2---:R-:W-:Y:S05]  /*a040*/  @!P0 NANOSLEEP.SYNCS 0x989680 ;  /* 0x009896800000895d */ /* 0x004fea0003900000 */
[----:B------:R-:W2:Y:S02]  /*a050*/  @!P0 SYNCS.PHASECHK.TRANS64 P0, [R0+URZ], R3 ;  /* 0x00000003000085a7 */ /* 0x000ea400080010ff */
[----:B--2---:R-:W-:Y:S05]  /*a060*/  @!P0 BRA `(.L_x_220) ;  /* 0xfffffffc00f08947 */ /* 0x004fea000383ffff */
[----:B------:R-:W-:Y:S05]  /*a070*/  BRA `(.L_x_221) ;  /* 0xffffff9400407947 */ /* 0x000fea000383ffff */
.L_x_67:
[----:B---3--:R-:W-:-:S07]  /*a080*/  MOV R0, UR4 ;  /* 0x0000000400007c02 */ /* 0x008fce0008000f00 */
.L_x_222:
[----:B-1----:R1:W2:Y:S02]  /*a090*/  SYNCS.PHASECHK.TRANS64.TRYWAIT P0, [R0+URZ], R3 ;  /* 0x00000003000075a7 */ /* 0x0022a400080011ff */
[----:B--2---:R-:W-:Y:S05]  /*a0a0*/  @!P0 NANOSLEEP.SYNCS 0x989680 ;  /* 0x009896800000895d */ /* 0x004fea0003900000 */
[----:B------:R-:W2:Y:S02]  /*a0b0*/  @!P0 SYNCS.PHASECHK.TRANS64 P0, [R0+URZ], R3 ;  /* 0x00000003000085a7 */ /* 0x000ea400080010ff */
[----:B--2---:R-:W-:Y:S05]  /*a0c0*/  @!P0 BRA `(.L_x_222) ;  /* 0xfffffffc00f08947 */ /* 0x004fea000383ffff */
[----:B------:R-:W-:Y:S05]  /*a0d0*/  BRA `(.L_x_223) ;  /* 0xffffff94004c7947 */ /* 0x000fea000383ffff */
.L_x_68:
[----:B---3--:R-:W-:-:S07]  /*a0e0*/  MOV R0, UR4 ;  /* 0x0000000400007c02 */ /* 0x008fce0008000f00 */
.L_x_224:
[----:B-1----:R1:W2:Y:S02]  /*a0f0*/  SYNCS.PHASECHK.TRANS64.TRYWAIT P0, [R0+URZ], R3 ;  /* 0x00000003000075a7 */ /* 0x0022a400080011ff */
[----:B--2---:R-:W-:Y:S05]  /*a100*/  @!P0 NANOSLEEP.SYNCS 0x989680 ;  /* 0x009896800000895d */ /* 0x004fea0003900000 */
[----:B------:R-:W2:Y:S02]  /*a110*/  @!P0 SYNCS.PHASECHK.TRANS64 P0, [R0+URZ], R3 ;  /* 0x00000003000085a7 */ /* 0x000ea400080010ff */
[----:B--2---:R-:W-:Y:S05]  /*a120*/  @!P0 BRA `(.L_x_224) ;  /* 0xfffffffc00f08947 */ /* 0x004fea000383ffff */
[----:B------:R-:W-:Y:S05]  /*a130*/  BRA `(.L_x_225) ;  /* 0xffffff9400587947 */ /* 0x000fea000383ffff */
.L_x_71:
[----:B-1----:R1:W2:Y:S02]  /*a140*/  SYNCS.PHASECHK.TRANS64.TRYWAIT P0, [R0+URZ+0x250], R5 ;  /* 0x00025005000075a7 */ /* 0x0022a400080011ff */
[----:B--2---:R-:W-:Y:S05]  /*a150*/  @!P0 NANOSLEEP.SYNCS 0x989680 ;  /* 0x009896800000895d */ /* 0x004fea0003900000 */
[----:B------:R-:W2:Y:S02]  /*a160*/  @!P0 SYNCS.PHASECHK.TRANS64 P0, [R0+URZ+0x250], R5 ;  /* 0x00025005000085a7 */ /* 0x000ea400080010ff */
[----:B--2---:R-:W-:Y:S05]  /*a170*/  @!P0 BRA `(.L_x_71) ;  /* 0xfffffffc00f08947 */ /* 0x004fea000383ffff */
[----:B------:R-:W-:Y:S05]  /*a180*/  BRA `(.L_x_226) ;  /* 0xffffff9400b87947 */ /* 0x000fea000383ffff */
.L_x_72:
[----:B------:R-:W-:-:S07]  /*a190*/  MOV R0, UR5 ;  /* 0x0000000500007c02 */ /* 0x000fce0008000f00 */
.L_x_227:
[----:B-1----:R1:W2:Y:S02]  /*a1a0*/  SYNCS.PHASECHK.TRANS64.TRYWAIT P0, [R0+URZ+0x200], R7 ;  /* 0x00020007000075a7 */ /* 0x0022a400080011ff */
[----:B--2---:R-:W-:Y:S05]  /*a1b0*/  @!P0 NANOSLEEP.SYNCS 0x989680 ;  /* 0x009896800000895d */ /* 0x004fea0003900000 */
[----:B------:R-:W2:Y:S02]  /*a1c0*/  @!P0 SYNCS.PHASECHK.TRANS64 P0, [R0+URZ+0x200], R7 ;  /* 0x00020007000085a7 */ /* 0x000ea400080010ff */
[----:B--2---:R-:W-:Y:S05]  /*a1d0*/  @!P0 BRA `(.L_x_227) ;  /* 0xfffffffc00f08947 */ /* 0x004fea000383ffff */
[----:B------:R-:W-:Y:S05]  /*a1e0*/  BRA `(.L_x_228) ;  /* 0xffffff9400c87947 */ /* 0x000fea000383ffff */
.L_x_73:
[----:B-1----:R1:W2:Y:S02]  /*a1f0*/  SYNCS.PHASECHK.TRANS64.TRYWAIT P1, [R0+URZ+0x1f0], R5 ;  /* 0x0001f005000075a7 */ /* 0x0022a400080211ff */
[----:B--2---:R-:W-:Y:S05]  /*a200*/  @!P1 NANOSLEEP.SYNCS 0x989680 ;  /* 0x009896800000995d */ /* 0x004fea0003900000 */
[----:B------:R-:W2:Y:S02]  /*a210*/  @!P1 SYNCS.PHASECHK.TRANS64 P1, [R0+URZ+0x1f0], R5 ;  /* 0x0001f005000095a7 */ /* 0x000ea400080210ff */
[----:B--2---:R-:W-:Y:S05]  /*a220*/  @!P1 BRA `(.L_x_73) ;  /* 0xfffffffc00f09947 */ /* 0x004fea000383ffff */
[----:B------:R-:W-:Y:S05]  /*a230*/  BRA `(.L_x_229) ;  /* 0xffffff9400f87947 */ /* 0x000fea000383ffff */
.L_x_76:
[----:B------:R-:W-:-:S07]  /*a240*/  MOV R0, UR5 ;  /* 0x0000000500007c02 */ /* 0x000fce0008000f00 */
.L_x_230:
[----:B-1----:R1:W2:Y:S02]  /*a250*/  SYNCS.PHASECHK.TRANS64.TRYWAIT P0, [R0+URZ+0x200], R3 ;  /* 0x00020003000075a7 */ /* 0x0022a400080011ff */
[----:B--2---:R-:W-:Y:S05]  /*a260*/  @!P0 NANOSLEEP.SYNCS 0x989680 ;  /* 0x009896800000895d */ /* 0x004fea0003900000 */
[----:B------:R-:W2:Y:S02]  /*a270*/  @!P0 SYNCS.PHASECHK.TRANS64 P0, [R0+URZ+0x200], R3 ;  /* 0x00020003000085a7 */ /* 0x000ea400080010ff */
[----:B--2---:R-:W-:Y:S05]  /*a280*/  @!P0 BRA `(.L_x_230) ;  /* 0xfffffffc00f08947 */ /* 0x004fea000383ffff */
[----:B------:R-:W-:Y:S05]  /*a290*/  BRA `(.L_x_75) ;  /* 0xffffff98004c7947 */ /* 0x000fea000383ffff */
.L_x_85:
[----:B-1----:R-:W-:-:S04]  /*a2a0*/  MOV R4, UR6 ;  /* 0x0000000600047c02 */ /* 0x002fc80008000f00 */
[----:B------:R1:W2:Y:S03]  /*a2b0*/  SYNCS.PHASECHK.TRANS64.TRYWAIT P0, [R4+URZ+0x8], R5 ;  /* 0x00000805040075a7 */ /* 0x0002a600080011ff */
[----:B--2---:R-:W-:Y:S05]  /*a2c0*/  @!P0 NANOSLEEP.SYNCS 0x989680 ;  /* 0x009896800000895d */ /* 0x004fea0003900000 */
[----:B------:R-:W2:Y:S02]  /*a2d0*/  @!P0 SYNCS.PHASECHK.TRANS64 P0, [R4+URZ+0x8], R5 ;  /* 0x00000805040085a7 */ /* 0x000ea400080010ff */
[----:B--2---:R-:W-:Y:S05]  /*a2e0*/  @!P0 BRA `(.L_x_85) ;  /* 0xfffffffc00ec8947 */ /* 0x004fea000383ffff */
[----:B------:R-:W-:Y:S05]  /*a2f0*/  BRA `(.L_x_84) ;  /* 0xffffff9c00007947 */ /* 0x000fea000383ffff */
.L_x_87:
[----:B------:R-:W-:Y:S01]  /*a300*/  BSSY B0, `(.L_x_231) ;  /* 0x0000006000007945 */ /* 0x000fe20003800000 */
[----:B------:R-:W-:-:S07]  /*a310*/  MOV R15, 0xffffffff ;  /* 0xffffffff000f7802 */ /* 0x000fce0000000f00 */
[----:B-1---5:R-:W-:Y:S05]  /*a320*/  WARPSYNC.COLLECTIVE R15, `(.L_x_232) ;  /* 0x000000000f0c7348 */ /* 0x022fea0003c00000 */
[----:B------:R-:W-:Y:S02]  /*a330*/  ELECT P6, UR79, PT ;  /* 0x00000000004f782f */ /* 0x000fe400038c0000 */
[----:B------:R-:W-:Y:S01]  /*a340*/  MOV R14, UR79 ;  /* 0x0000004f000e7c02 */ /* 0x000fe20008000f00 */
[----:B-1---5:R-:W-:Y:S10]  /*a350*/  ENDCOLLECTIVE ;  /* 0x000000000000791b */ /* 0x022ff40003800000 */
.L_x_232:
[----:B------:R-:W-:Y:S05]  /*a360*/  BSYNC B0 ;  /* 0x0000000000007941 */ /* 0x000fea0003800000 */
.L_x_231:
[----:B------:R-:W-:Y:S05]  /*a370*/  BRA `(.L_x_233) ;  /* 0xffffff9c00307947 */ /* 0x000fea000383ffff */
.L_x_89:
[----:B-1----:R-:W-:-:S04]  /*a380*/  MOV R2, UR6 ;  /* 0x0000000600027c02 */ /* 0x002fc80008000f00 */
[----:B------:R1:W2:Y:S03]  /*a390*/  SYNCS.PHASECHK.TRANS64.TRYWAIT P0, [R2+URZ+0x8], R3 ;  /* 0x00000803020075a7 */ /* 0x0002a600080011ff */
[----:B--2---:R-:W-:Y:S05]  /*a3a0*/  @!P0 NANOSLEEP.SYNCS 0x989680 ;  /* 0x009896800000895d */ /* 0x004fea0003900000 */
[----:B------:R-:W2:Y:S02]  /*a3b0*/  @!P0 SYNCS.PHASECHK.TRANS64 P0, [R2+URZ+0x8], R3 ;  /* 0x00000803020085a7 */ /* 0x000ea400080010ff */
[----:B--2---:R-:W-:Y:S05]  /*a3c0*/  @!P0 BRA `(.L_x_89) ;  /* 0xfffffffc00ec8947 */ /* 0x004fea000383ffff */
[----:B------:R-:W-:Y:S05]  /*a3d0*/  BRA `(.L_x_88) ;  /* 0xffffff9c00347947 */ /* 0x000fea000383ffff */
.L_x_90:
[----:B-1----:R1:W2:Y:S02]  /*a3e0*/  SYNCS.PHASECHK.TRANS64.TRYWAIT P0, [R0+URZ+0x1f0], R5 ;  /* 0x0001f005000075a7 */ /* 0x0022a400080011ff */
[----:B--2---:R-:W-:Y:S05]  /*a3f0*/  @!P0 NANOSLEEP.SYNCS 0x989680 ;  /* 0x009896800000895d */ /* 0x004fea0003900000 */
[----:B------:R-:W2:Y:S02]  /*a400*/  @!P0 SYNCS.PHASECHK.TRANS64 P0, [R0+URZ+0x1f0], R5 ;  /* 0x0001f005000085a7 */ /* 0x000ea400080010ff */
[----:B--2---:R-:W-:Y:S05]  /*a410*/  @!P0 BRA `(.L_x_90) ;  /* 0xfffffffc00f08947 */ /* 0x004fea000383ffff */
[----:B------:R-:W-:Y:S05]  /*a420*/  BRA `(.L_x_234) ;  /* 0xffffffa000107947 */ /* 0x000fea000383ffff */
.L_x_92:
[----:B------:R-:W-:-:S07]  /*a430*/  MOV R0, UR10 ;  /* 0x0000000a00007c02 */ /* 0x000fce0008000f00 */
.L_x_235:
[----:B-1----:R1:W2:Y:S02]  /*a440*/  SYNCS.PHASECHK.TRANS64.TRYWAIT P0, [R0+URZ+0x230], R5 ;  /* 0x00023005000075a7 */ /* 0x0022a400080011ff */
[----:B--2---:R-:W-:Y:S05]  /*a450*/  @!P0 NANOSLEEP.SYNCS 0x989680 ;  /* 0x009896800000895d */ /* 0x004fea0003900000 */
[----:B------:R-:W2:Y:S02]  /*a460*/  @!P0 SYNCS.PHASECHK.TRANS64 P0, [R0+URZ+0x230], R5 ;  /* 0x00023005000085a7 */ /* 0x000ea400080010ff */
[----:B--2---:R-:W-:Y:S05]  /*a470*/  @!P0 BRA `(.L_x_235) ;  /* 0xfffffffc00f08947 */ /* 0x004fea000383ffff */
[----:B------:R-:W-:Y:S05]  /*a480*/  BRA `(.L_x_236) ;  /* 0xffffffa0005c7947 */ /* 0x000fea000383ffff */
.L_x_95:
[----:B------:R-:W-:Y:S07]  /*a490*/  MOV R0, UR9 ;  /* 0x0000000900007c02 */ /* 0x000fee0008000f00 */
.L_x_237:
[----:B-1----:R1:W2:Y:S02]  /*a4a0*/  SYNCS.PHASECHK.TRANS64.TRYWAIT P0, [R0+URZ], R5 ;  /* 0x00000005000075a7 */ /* 0x0022a400080011ff */
[----:B--2---:R-:W-:Y:S05]  /*a4b0*/  @!P0 NANOSLEEP.SYNCS 0x989680 ;  /* 0x009896800000895d */ /* 0x004fea0003900000 */
[----:B------:R-:W2:Y:S02]  /*a4c0*/  @!P0 SYNCS.PHASECHK.TRANS64 P0, [R0+URZ], R5 ;  /* 0x00000005000085a7 */ /* 0x000ea400080010ff */
[----:B--2---:R-:W-:Y:S05]  /*a4d0*/  @!P0 BRA `(.L_x_237) ;  /* 0xfffffffc00f08947 */ /* 0x004fea000383ffff */
[----:B------:R-:W-:Y:S05]  /*a4e0*/  BRA `(.L_x_94) ;  /* 0xffffffa000707947 */ /* 0x000fea000383ffff */
.L_x_99:
[----:B-1----:R-:W-:-:S07]  /*a4f0*/  MOV R0, UR7 ;  /* 0x0000000700007c02 */ /* 0x002fce0008000f00 */
.L_x_238:
[----:B-1----:R1:W2:Y:S02]  /*a500*/  SYNCS.PHASECHK.TRANS64.TRYWAIT P0, [R0+URZ], R3 ;  /* 0x00000003000075a7 */ /* 0x0022a400080011ff */
[----:B--2---:R-:W-:Y:S05]  /*a510*/  @!P0 NANOSLEEP.SYNCS 0x989680 ;  /* 0x009896800000895d */ /* 0x004fea0003900000 */
[----:B------:R-:W2:Y:S02]  /*a520*/  @!P0 SYNCS.PHASECHK.TRANS64 P0, [R0+URZ], R3 ;  /* 0x00000003000085a7 */ /* 0x000ea400080010ff */
[----:B--2---:R-:W-:Y:S05]  /*a530*/  @!P0 BRA `(.L_x_238) ;  /* 0xfffffffc00f08947 */ /* 0x004fea000383ffff */
[----:B------:R-:W-:Y:S05]  /*a540*/  BRA `(.L_x_239) ;  /* 0xffffffa4003c7947 */ /* 0x000fea000383ffff */
.L_x_100:
[----:B------:R-:W-:-:S07]  /*a550*/  MOV R0, UR7 ;  /* 0x0000000700007c02 */ /* 0x000fce0008000f00 */
.L_x_240:
[----:B-1----:R1:W2:Y:S02]  /*a560*/  SYNCS.PHASECHK.TRANS64.TRYWAIT P0, [R0+URZ], R3 ;  /* 0x00000003000075a7 */ /* 0x0022a400080011ff */
[----:B--2---:R-:W-:Y:S05]  /*a570*/  @!P0 NANOSLEEP.SYNCS 0x989680 ;  /* 0x009896800000895d */ /* 0x004fea0003900000 */
[----:B------:R-:W2:Y:S02]  /*a580*/  @!P0 SYNCS.PHASECHK.TRANS64 P0, [R0+URZ], R3 ;  /* 0x00000003000085a7 */ /* 0x000ea400080010ff */
[----:B--2---:R-:W-:Y:S05]  /*a590*/  @!P0 BRA `(.L_x_240) ;  /* 0xfffffffc00f08947 */ /* 0x004fea000383ffff */
[----:B------:R-:W-:Y:S05]  /*a5a0*/  BRA `(.L_x_241) ;  /* 0xffffffa400487947 */ /* 0x000fea000383ffff */
.L_x_101:
[----:B------:R-:W-:-:S07]  /*a5b0*/  MOV R0, UR7 ;  /* 0x0000000700007c02 */ /* 0x000fce0008000f00 */
.L_x_242:
[----:B-1----:R1:W2:Y:S02]  /*a5c0*/  SYNCS.PHASECHK.TRANS64.TRYWAIT P0, [R0+URZ], R3 ;  /* 0x00000003000075a7 */ /* 0x0022a400080011ff */
[----:B--2---:R-:W-:Y:S05]  /*a5d0*/  @!P0 NANOSLEEP.SYNCS 0x989680 ;  /* 0x009896800000895d */ /* 0x004fea0003900000 */
[----:B------:R-:W2:Y:S02]  /*a5e0*/  @!P0 SYNCS.PHASECHK.TRANS64 P0, [R0+URZ], R3 ;  /* 0x00000003000085a7 */ /* 0x000ea400080010ff */
[----:B--2---:R-:W-:Y:S05]  /*a5f0*/  @!P0 BRA `(.L_x_242) ;  /* 0xfffffffc00f08947 */ /* 0x004fea000383ffff */
[----:B------:R-:W-:Y:S05]  /*a600*/  BRA `(.L_x_243) ;  /* 0xffffffa400547947 */ /* 0x000fea000383ffff */
.L_x_104:
[----:B------:R-:W-:-:S07]  /*a610*/  MOV R0, UR8 ;  /* 0x0000000800007c02 */ /* 0x000fce0008000f00 */
.L_x_244:
[----:B-1----:R1:W2:Y:S02]  /*a620*/  SYNCS.PHASECHK.TRANS64.TRYWAIT P1, [R0+URZ+0x270], R3 ;  /* 0x00027003000075a7 */ /* 0x0022a400080211ff */
[----:B--2---:R-:W-:Y:S05]  /*a630*/  @!P1 NANOSLEEP.SYNCS 0x989680 ;  /* 0x009896800000995d */ /* 0x004fea0003900000 */
[----:B------:R-:W2:Y:S02]  /*a640*/  @!P1 SYNCS.PHASECHK.TRANS64 P1, [R0+URZ+0x270], R3 ;  /* 0x00027003000095a7 */ /* 0x000ea400080210ff */
[----:B--2---:R-:W-:Y:S05]  /*a650*/  @!P1 BRA `(.L_x_244) ;  /* 0xfffffffc00f09947 */ /* 0x004fea000383ffff */
[----:B------:R-:W-:Y:S05]  /*a660*/  BRA `(.L_x_245) ;  /* 0xffffffa400a07947 */ /* 0x000fea000383ffff */
.L_x_109:
[----:B--2---:R2:W4:Y:S02]  /*a670*/  SYNCS.PHASECHK.TRANS64.TRYWAIT P0, [R0+URZ+0x1f0], R3 ;  /* 0x0001f003000075a7 */ /* 0x00452400080011ff */
[----:B----4-:R-:W-:Y:S05]  /*a680*/  @!P0 NANOSLEEP.SYNCS 0x989680 ;  /* 0x009896800000895d */ /* 0x010fea0003900000 */
[----:B------:R-:W4:Y:S02]  /*a690*/  @!P0 SYNCS.PHASECHK.TRANS64 P0, [R0+URZ+0x1f0], R3 ;  /* 0x0001f003000085a7 */ /* 0x000f2400080010ff */
[----:B----4-:R-:W-:Y:S05]  /*a6a0*/  @!P0 BRA `(.L_x_109) ;  /* 0xfffffffc00f08947 */ /* 0x010fea000383ffff */
[----:B------:R-:W-:Y:S05]  /*a6b0*/  BRA `(.L_x_246) ;  /* 0xffffffa800b47947 */ /* 0x000fea000383ffff */
.L_x_112:
[----:B------:R-:W-:Y:S07]  /*a6c0*/  MOV R0, UR7 ;  /* 0x0000000700007c02 */ /* 0x000fee0008000f00 */
.L_x_247:
[----:B--2---:R2:W4:Y:S02]  /*a6d0*/  SYNCS.PHASECHK.TRANS64.TRYWAIT P0, [R0+URZ+0x1e8], R3 ;  /* 0x0001e803000075a7 */ /* 0x00452400080011ff */
[----:B----4-:R-:W-:Y:S05]  /*a6e0*/  @!P0 NANOSLEEP.SYNCS 0x989680 ;  /* 0x009896800000895d */ /* 0x010fea0003900000 */
[----:B------:R-:W4:Y:S02]  /*a6f0*/  @!P0 SYNCS.PHASECHK.TRANS64 P0, [R0+URZ+0x1e8], R3 ;  /* 0x0001e803000085a7 */ /* 0x000f2400080010ff */
[----:B----4-:R-:W-:Y:S05]  /*a700*/  @!P0 BRA `(.L_x_247) ;  /* 0xfffffffc00f08947 */ /* 0x010fea000383ffff */
[----:B------:R-:W-:Y:S05]  /*a710*/  BRA `(.L_x_111) ;  /* 0xffffffac00947947 */ /* 0x000fea000383ffff */
.L_x_115:
[----:B------:R-:W-:Y:S07]  /*a720*/  MOV R3, UR7 ;  /* 0x0000000700037c02 */ /* 0x000fee0008000f00 */
.L_x_248:
[----:B-1----:R1:W2:Y:S02]  /*a730*/  SYNCS.PHASECHK.TRANS64.TRYWAIT P0, [R3+URZ+0x1c0], R12 ;  /* 0x0001c00c030075a7 */ /* 0x0022a400080011ff */
[----:B--2---:R-:W-:Y:S05]  /*a740*/  @!P0 NANOSLEEP.SYNCS 0x989680 ;  /* 0x009896800000895d */ /* 0x004fea0003900000 */
[----:B------:R-:W2:Y:S02]  /*a750*/  @!P0 SYNCS.PHASECHK.TRANS64 P0, [R3+URZ+0x1c0], R12 ;  /* 0x0001c00c030085a7 */ /* 0x000ea400080010ff */
[----:B--2---:R-:W-:Y:S05]  /*a760*/  @!P0 BRA `(.L_x_248) ;  /* 0xfffffffc00f08947 */ /* 0x004fea000383ffff */
[----:B------:R-:W-:Y:S05]  /*a770*/  BRA `(.L_x_249) ;  /* 0xffffffb0000c7947 */ /* 0x000fea000383ffff */
.L_x_116:
[----:B-1----:R-:W-:Y:S07]  /*a780*/  MOV R3, UR7 ;  /* 0x0000000700037c02 */ /* 0x002fee0008000f00 */
.L_x_250:
[----:B-1----:R1:W2:Y:S02]  /*a790*/  SYNCS.PHASECHK.TRANS64.TRYWAIT P0, [R3+URZ+0x1c8], R12 ;  /* 0x0001c80c030075a7 */ /* 0x0022a400080011ff */
[----:B--2---:R-:W-:Y:S05]  /*a7a0*/  @!P0 NANOSLEEP.SYNCS 0x989680 ;  /* 0x009896800000895d */ /* 0x004fea0003900000 */
[----:B------:R-:W2:Y:S02]  /*a7b0*/  @!P0 SYNCS.PHASECHK.TRANS64 P0, [R3+URZ+0x1c8], R12 ;  /* 0x0001c80c030085a7 */ /* 0x000ea400080010ff */
[----:B--2---:R-:W-:Y:S05]  /*a7c0*/  @!P0 BRA `(.L_x_250) ;  /* 0xfffffffc00f08947 */ /* 0x004fea000383ffff */
[----:B------:R-:W-:Y:S05]  /*a7d0*/  BRA `(.L_x_251) ;  /* 0xffffffb000687947 */ /* 0x000fea000383ffff */
.L_x_117:
[----:B-1----:R-:W-:Y:S07]  /*a7e0*/  MOV R3, UR7 ;  /* 0x0000000700037c02 */ /* 0x002fee0008000f00 */
.L_x_252:
[----:B-1----:R1:W2:Y:S02]  /*a7f0*/  SYNCS.PHASECHK.TRANS64.TRYWAIT P0, [R3+URZ+0x1d0], R12 ;  /* 0x0001d00c030075a7 */ /* 0x0022a400080011ff */
[----:B--2---:R-:W-:Y:S05]  /*a800*/  @!P0 NANOSLEEP.SYNCS 0x989680 ;  /* 0x009896800000895d */ /* 0x004fea0003900000 */
[----:B------:R-:W2:Y:S02]  /*a810*/  @!P0 SYNCS.PHASECHK.TRANS64 P0, [R3+URZ+0x1d0], R12 ;  /* 0x0001d00c030085a7 */ /* 0x000ea400080010ff */
[----:B--2---:R-:W-:Y:S05]  /*a820*/  @!P0 BRA `(.L_x_252) ;  /* 0xfffffffc00f08947 */ /* 0x004fea000383ffff */
[----:B------:R-:W-:Y:S05]  /*a830*/  BRA `(.L_x_253) ;  /* 0xffffffb000c47947 */ /* 0x000fea000383ffff */
.L_x_118:
[----:B------:R-:W-:Y:S07]  /*a840*/  MOV R3, UR7 ;  /* 0x0000000700037c02 */ /* 0x000fee0008000f00 */
.L_x_254:
[----:B-1----:R1:W2:Y:S02]  /*a850*/  SYNCS.PHASECHK.TRANS64.TRYWAIT P0, [R3+URZ+0x1d8], R12 ;  /* 0x0001d80c030075a7 */ /* 0x0022a400080011ff */
[----:B--2---:R-:W-:Y:S05]  /*a860*/  @!P0 NANOSLEEP.SYNCS 0x989680 ;  /* 0x009896800000895d */ /* 0x004fea0003900000 */
[----:B------:R-:W2:Y:S02]  /*a870*/  @!P0 SYNCS.PHASECHK.TRANS64 P0, [R3+URZ+0x1d8], R12 ;  /* 0x0001d80c030085a7 */ /* 0x000ea400080010ff */
[----:B--2---:R-:W-:Y:S05]  /*a880*/  @!P0 BRA `(.L_x_254) ;  /* 0xfffffffc00f08947 */ /* 0x004fea000383ffff */
[----:B------:R-:W-:Y:S05]  /*a890*/  BRA `(.L_x_255) ;  /* 0xffffffb400647947 */ /* 0x000fea000383ffff */
.L_x_120:
[----:B------:R-:W-:-:S07]  /*a8a0*/  MOV R0, UR7 ;  /* 0x0000000700007c02 */ /* 0x000fce0008000f00 */
.L_x_256:
[----:B-1----:R1:W4:Y:S02]  /*a8b0*/  SYNCS.PHASECHK.TRANS64.TRYWAIT P0, [R0+URZ+0x1c0], R3 ;  /* 0x0001c003000075a7 */ /* 0x00232400080011ff */
[----:B----4-:R-:W-:Y:S05]  /*a8c0*/  @!P0 NANOSLEEP.SYNCS 0x989680 ;  /* 0x009896800000895d */ /* 0x010fea0003900000 */
[----:B------:R-:W4:Y:S02]  /*a8d0*/  @!P0 SYNCS.PHASECHK.TRANS64 P0, [R0+URZ+0x1c0], R3 ;  /* 0x0001c003000085a7 */ /* 0x000f2400080010ff */
[----:B----4-:R-:W-:Y:S05]  /*a8e0*/  @!P0 BRA `(.L_x_256) ;  /* 0xfffffffc00f08947 */ /* 0x010fea000383ffff */
[----:B------:R-:W-:Y:S05]  /*a8f0*/  BRA `(.L_x_257) ;  /* 0xffffffb400ec7947 */ /* 0x000fea000383ffff */
.L_x_121:
[----:B-1----:R-:W-:-:S07]  /*a900*/  MOV R0, UR7 ;  /* 0x0000000700007c02 */ /* 0x002fce0008000f00 */
.L_x_258:
[----:B-1----:R1:W4:Y:S02]  /*a910*/  SYNCS.PHASECHK.TRANS64.TRYWAIT P0, [R0+URZ+0x1c8], R3 ;  /* 0x0001c803000075a7 */ /* 0x00232400080011ff */
[----:B----4-:R-:W-:Y:S05]  /*a920*/  @!P0 NANOSLEEP.SYNCS 0x989680 ;  /* 0x009896800000895d */ /* 0x010fea0003900000 */
[----:B------:R-:W4:Y:S02]  /*a930*/  @!P0 SYNCS.PHASECHK.TRANS64 P0, [R0+URZ+0x1c8], R3 ;  /* 0x0001c803000085a7 */ /* 0x000f2400080010ff */
[----:B----4-:R-:W-:Y:S05]  /*a940*/  @!P0 BRA `(.L_x_258) ;  /* 0xfffffffc00f08947 */ /* 0x010fea000383ffff */
[----:B------:R-:W-:Y:S05]  /*a950*/  BRA `(.L_x_259) ;  /* 0xffffffb400dc7947 */ /* 0x000fea000383ffff */
.L_x_122:
[----:B-1----:R-:W-:-:S07]  /*a960*/  MOV R0, UR7 ;  /* 0x0000000700007c02 */ /* 0x002fce0008000f00 */
.L_x_260:
[----:B-1----:R1:W4:Y:S02]  /*a970*/  SYNCS.PHASECHK.TRANS64.TRYWAIT P0, [R0+URZ+0x1d0], R3 ;  /* 0x0001d003000075a7 */ /* 0x00232400080011ff */
[----:B----4-:R-:W-:Y:S05]  /*a980*/  @!P0 NANOSLEEP.SYNCS 0x989680 ;  /* 0x009896800000895d */ /* 0x010fea0003900000 */
[----:B------:R-:W4:Y:S02]  /*a990*/  @!P0 SYNCS.PHASECHK.TRANS64 P0, [R0+URZ+0x1d0], R3 ;  /* 0x0001d003000085a7 */ /* 0x000f2400080010ff */
[----:B----4-:R-:W-:Y:S05]  /*a9a0*/  @!P0 BRA `(.L_x_260) ;  /* 0xfffffffc00f08947 */ /* 0x010fea000383ffff */
[----:B------:R-:W-:Y:S05]  /*a9b0*/  BRA `(.L_x_261) ;  /* 0xffffffb400cc7947 */ /* 0x000fea000383ffff */
.L_x_124:
[----:B--2---:R2:W3:Y:S02]  /*a9c0*/  SYNCS.PHASECHK.TRANS64.TRYWAIT P0, [R0+URZ+0x1f0], R3 ;  /* 0x0001f003000075a7 */ /* 0x0044e400080011ff */
[----:B---3--:R-:W-:Y:S05]  /*a9d0*/  @!P0 NANOSLEEP.SYNCS 0x989680 ;  /* 0x009896800000895d */ /* 0x008fea0003900000 */
[----:B------:R-:W3:Y:S02]  /*a9e0*/  @!P0 SYNCS.PHASECHK.TRANS64 P0, [R0+URZ+0x1f0], R3 ;  /* 0x0001f003000085a7 */ /* 0x000ee400080010ff */
[----:B---3--:R-:W-:Y:S05]  /*a9f0*/  @!P0 BRA `(.L_x_124) ;  /* 0xfffffffc00f08947 */ /* 0x008fea000383ffff */
[----:B------:R-:W-:Y:S05]  /*aa00*/  BRA `(.L_x_262) ;  /* 0xffffffb8009c7947 */ /* 0x000fea000383ffff */
.L_x_135:
[----:B-1----:R-:W-:Y:S04]  /*aa10*/  MOV R0, UR48 ;  /* 0x0000003000007c02 */ /* 0x002fe80008000f00 */
[----:B------:R1:W3:Y:S03]  /*aa20*/  SYNCS.PHASECHK.TRANS64.TRYWAIT P1, [R0+URZ+0x1a0], R5 ;  /* 0x0001a005000075a7 */ /* 0x0002e600080211ff */
[----:B---3--:R-:W-:Y:S05]  /*aa30*/  @!P1 NANOSLEEP.SYNCS 0x989680 ;  /* 0x009896800000995d */ /* 0x008fea0003900000 */
[----:B------:R-:W3:Y:S02]  /*aa40*/  @!P1 SYNCS.PHASECHK.TRANS64 P1, [R0+URZ+0x1a0], R5 ;  /* 0x0001a005000095a7 */ /* 0x000ee400080210ff */
[----:B---3--:R-:W-:Y:S05]  /*aa50*/  @!P1 BRA `(.L_x_135) ;  /* 0xfffffffc00ec9947 */ /* 0x008fea000383ffff */
[----:B------:R-:W-:Y:S05]  /*aa60*/  BRA `(.L_x_134) ;  /* 0xffffffc400a47947 */ /* 0x000fea000383ffff */
.L_x_137:
[----:B-1----:R1:W4:Y:S02]  /*aa70*/  SYNCS.PHASECHK.TRANS64.TRYWAIT P0, [R74+URZ+0x210], R3 ;  /* 0x000210034a0075a7 */ /* 0x00232400080011ff */
[----:B----4-:R-:W-:Y:S05]  /*aa80*/  @!P0 NANOSLEEP.SYNCS 0x989680 ;  /* 0x009896800000895d */ /* 0x010fea0003900000 */
[----:B------:R-:W4:Y:S02]  /*aa90*/  @!P0 SYNCS.PHASECHK.TRANS64 P0, [R74+URZ+0x210], R3 ;  /* 0x000210034a0085a7 */ /* 0x000f2400080010ff */
[----:B----4-:R-:W-:Y:S05]  /*aaa0*/  @!P0 BRA `(.L_x_137) ;  /* 0xfffffffc00f08947 */ /* 0x010fea000383ffff */
[----:B------:R-:W-:Y:S05]  /*aab0*/  BRA `(.L_x_136) ;  /* 0xffffffc400c47947 */ /* 0x000fea000383ffff */
.L_x_146:
[----:B--2---:R2:W3:Y:S02]  /*aac0*/  SYNCS.PHASECHK.TRANS64.TRYWAIT P0, [R3+URZ+0x1a0], R0 ;  /* 0x0001a000030075a7 */ /* 0x0044e400080011ff */
[----:B---3--:R-:W-:Y:S05]  /*aad0*/  @!P0 NANOSLEEP.SYNCS 0x989680 ;  /* 0x009896800000895d */ /* 0x008fea0003900000 */
[----:B------:R-:W3:Y:S02]  /*aae0*/  @!P0 SYNCS.PHASECHK.TRANS64 P0, [R3+URZ+0x1a0], R0 ;  /* 0x0001a000030085a7 */ /* 0x000ee400080010ff */
[----:B---3--:R-:W-:Y:S05]  /*aaf0*/  @!P0 BRA `(.L_x_146) ;  /* 0xfffffffc00f08947 */ /* 0x008fea000383ffff */
[----:B------:R-:W-:Y:S05]  /*ab00*/  BRA `(.L_x_145) ;  /* 0xffffffcc00d07947 */ /* 0x000fea000383ffff */
.L_x_154:
[----:B--2---:R2:W3:Y:S02]  /*ab10*/  SYNCS.PHASECHK.TRANS64.TRYWAIT P0, [R83+URZ+0x1a0], R4 ;  /* 0x0001a004530075a7 */ /* 0x0044e400080011ff */
[----:B---3--:R-:W-:Y:S05]  /*ab20*/  @!P0 NANOSLEEP.SYNCS 0x989680 ;  /* 0x009896800000895d */ /* 0x008fea0003900000 */
[----:B------:R-:W3:Y:S02]  /*ab30*/  @!P0 SYNCS.PHASECHK.TRANS64 P0, [R83+URZ+0x1a0], R4 ;  /* 0x0001a004530085a7 */ /* 0x000ee400080010ff */
[----:B---3--:R-:W-:Y:S05]  /*ab40*/  @!P0 BRA `(.L_x_154) ;  /* 0xfffffffc00f08947 */ /* 0x008fea000383ffff */
[----:B------:R-:W-:Y:S05]  /*ab50*/  BRA `(.L_x_153) ;  /* 0xffffffd400ec7947 */ /* 0x000fea000383ffff */
.L_x_162:
[----:B--2---:R2:W3:Y:S02]  /*ab60*/  SYNCS.PHASECHK.TRANS64.TRYWAIT P0, [R88+URZ+0x1a0], R3 ;  /* 0x0001a003580075a7 */ /* 0x0044e400080011ff */
[----:B---3--:R-:W-:Y:S05]  /*ab70*/  @!P0 NANOSLEEP.SYNCS 0x989680 ;  /* 0x009896800000895d */ /* 0x008fea0003900000 */
[----:B------:R-:W3:Y:S02]  /*ab80*/  @!P0 SYNCS.PHASECHK.TRANS64 P0, [R88+URZ+0x1a0], R3 ;  /* 0x0001a003580085a7 */ /* 0x000ee400080010ff */
[----:B---3--:R-:W-:Y:S05]  /*ab90*/  @!P0 BRA `(.L_x_162) ;  /* 0xfffffffc00f08947 */ /* 0x008fea000383ffff */
[----:B------:R-:W-:Y:S05]  /*aba0*/  BRA `(.L_x_161) ;  /* 0xffffffe000087947 */ /* 0x000fea000383ffff */
        .weak           $__internal_0_$__cuda_sm10x_tcgen05_guardrail_trap_col_being_dealloced_not_returned_by_alloc
        .type           $__internal_0_$__cuda_sm10x_tcgen05_guardrail_trap_col_being_dealloced_not_returned_by_alloc,@function
        .size           $__internal_0_$__cuda_sm10x_tcgen05_guardrail_trap_col_being_dealloced_not_returned_by_alloc,($__internal_1_$__cuda_sm10x_tcgen05_guardrail_trap_phase_invalid_during_alloc - $__internal_0_$__cuda_sm10x_tcgen05_guardrail_trap_col_being_dealloced_not_returned_by_alloc)
$__internal_0_$__cuda_sm10x_tcgen05_guardrail_trap_col_being_dealloced_not_returned_by_alloc:
[----:B------:R-:W-:Y:S05]  /*abb0*/  BPT.TRAP 0x1 ;  /* 0x000000040000795c */ /* 0x000fea0000300000 */
[----:B------:R-:W-:-:S04]  /*abc0*/  HFMA2 R3, -RZ, RZ, 0, 0 ;  /* 0x00000000ff037431 */ /* 0x000fc800000001ff */
[----:B------:R-:W-:Y:S05]  /*abd0*/  RET.REL.NODEC R2 `(_ZN7cutlass13device_kernelINS_4gemm6kernel13GemmUniversalIN4cute5tupleIJiiiiEEENS1_10collective13CollectiveMmaINS1_35MainloopSm100TmaUmmaWarpSpecializedILi26ELi2ELi4ENS5_IJNS4_1CILi2EEENSA_ILi1EEESC_EEEEENS5_IJNSA_ILi128EEESF_NSA_ILi32EEEEEENS_10bfloat16_tENS5_IJlSC_lEEESI_SJ_NS4_8TiledMMAINS4_8MMA_AtomIJNS4_26SM100_MMA_F16BF16_2x1SM_SSISI_SI_fLi128ELi128ELNS4_4UMMA5MajorE0ELSO_0ELNSN_7ScaleInE0ELSP_0EEEEEENS4_6LayoutINS5_IJSC_SC_SC_EEENS5_IJNSA_ILi0EEESU_SU_EEEEENS5_IJNS4_10UnderscoreESX_SX_EEEEENS4_18SM100_TMA_2SM_LOADENS4_14ComposedLayoutINS4_7SwizzleILi2ELi4ELi3EEENS4_18smem_ptr_flag_bitsILi16EEENSS_INS5_IJNSA_ILi8EEESG_EEENS5_IJSG_SC_EEEEEEEvNS4_8identityES10_S1A_vS1B_EENS_8epilogue10collective18CollectiveEpilogueINS1D_23Sm100TmaWarpSpecializedILi4ELi2ELi16ELb1ELb0EEEJNS5_IJNSA_ILi64EEESF_SG_EEENS5_IJNSS_IS1I_SC_EENSS_INS5_IJNSA_ILi16EEESB_EEENS5_IJSC_S1I_EEEEEEEESI_SJ_SI_SJ_NS1D_6fusion15FusionCallbacksIS1H_NS1Q_17LinearCombinationISI_fSI_fLNS_15FloatRoundStyleE2EEES1J_S1P_JEEENS4_5SM1004TMEM4LOAD26SM100_TMEM_LOAD_32dp32b16xENS4_13SM90_TMA_LOADENS11_INS12_ILi1ELi4ELi3EEES15_NSS_INS5_IJS16_S1L_EEENS5_IJS1L_SC_EEEEEEENS4_39AutoVectorizingCopyWithAssumedAlignmentILi128EEENS4_14SM90_TMA_STOREES25_S27_S27_EEEvvEEEEvNT_6ParamsE) ;  /* 0xffffff5402087950 */ /* 0x000fea0003c3ffff */
        .weak           $__internal_1_$__cuda_sm10x_tcgen05_guardrail_trap_phase_invalid_during_alloc
        .type           $__internal_1_$__cuda_sm10x_tcgen05_guardrail_trap_phase_invalid_during_alloc,@function
        .size           $__internal_1_$__cuda_sm10x_tcgen05_guardrail_trap_phase_invalid_during_alloc,($__internal_2_$__cuda_sm10x_tcgen05_guardrail_trap_unallocated_columns_being_dealloced - $__internal_1_$__cuda_sm10x_tcgen05_guardrail_trap_phase_invalid_during_alloc)
$__internal_1_$__cuda_sm10x_tcgen05_guardrail_trap_phase_invalid_during_alloc:
[----:B------:R-:W-:Y:S05]  /*abe0*/  BPT.TRAP 0x1 ;  /* 0x000000040000795c */ /* 0x000fea0000300000 */
[----:B------:R-:W-:-:S04]  /*abf0*/  MOV R3, 0x0 ;  /* 0x0000000000037802 */ /* 0x000fc80000000f00 */
[----:B------:R-:W-:Y:S05]  /*ac00*/  RET.REL.NODEC R2 `(_ZN7cutlass13device_kernelINS_4gemm6kernel13GemmUniversalIN4cute5tupleIJiiiiEEENS1_10collective13CollectiveMmaINS1_35MainloopSm100TmaUmmaWarpSpecializedILi26ELi2ELi4ENS5_IJNS4_1CILi2EEENSA_ILi1EEESC_EEEEENS5_IJNSA_ILi128EEESF_NSA_ILi32EEEEEENS_10bfloat16_tENS5_IJlSC_lEEESI_SJ_NS4_8TiledMMAINS4_8MMA_AtomIJNS4_26SM100_MMA_F16BF16_2x1SM_SSISI_SI_fLi128ELi128ELNS4_4UMMA5MajorE0ELSO_0ELNSN_7ScaleInE0ELSP_0EEEEEENS4_6LayoutINS5_IJSC_SC_SC_EEENS5_IJNSA_ILi0EEESU_SU_EEEEENS5_IJNS4_10UnderscoreESX_SX_EEEEENS4_18SM100_TMA_2SM_LOADENS4_14ComposedLayoutINS4_7SwizzleILi2ELi4ELi3EEENS4_18smem_ptr_flag_bitsILi16EEENSS_INS5_IJNSA_ILi8EEESG_EEENS5_IJSG_SC_EEEEEEEvNS4_8identityES10_S1A_vS1B_EENS_8epilogue10collective18CollectiveEpilogueINS1D_23Sm100TmaWarpSpecializedILi4ELi2ELi16ELb1ELb0EEEJNS5_IJNSA_ILi64EEESF_SG_EEENS5_IJNSS_IS1I_SC_EENSS_INS5_IJNSA_ILi16EEESB_EEENS5_IJSC_S1I_EEEEEEEESI_SJ_SI_SJ_NS1D_6fusion15FusionCallbacksIS1H_NS1Q_17LinearCombinationISI_fSI_fLNS_15FloatRoundStyleE2EEES1J_S1P_JEEENS4_5SM1004TMEM4LOAD26SM100_TMEM_LOAD_32dp32b16xENS4_13SM90_TMA_LOADENS11_INS12_ILi1ELi4ELi3EEES15_NSS_INS5_IJS16_S1L_EEENS5_IJS1L_SC_EEEEEEENS4_39AutoVectorizingCopyWithAssumedAlignmentILi128EEENS4_14SM90_TMA_STOREES25_S27_S27_EEEvvEEEEvNT_6ParamsE) ;  /* 0xffffff5002fc7950 */ /* 0x000fea0003c3ffff */
        .weak           $__internal_2_$__cuda_sm10x_tcgen05_guardrail_trap_unallocated_columns_being_dealloced
        .type           $__internal_2_$__cuda_sm10x_tcgen05_guardrail_trap_unallocated_columns_being_dealloced,@function
        .size           $__internal_2_$__cuda_sm10x_tcgen05_guardrail_trap_unallocated_columns_being_dealloced,(.L_x_264 - $__internal_2_$__cuda_sm10x_tcgen05_guardrail_trap_unallocated_columns_being_dealloced)
$__internal_2_$__cuda_sm10x_tcgen05_guardrail_trap_unallocated_columns_being_dealloced:
[----:B------:R-:W-:Y:S05]  /*ac10*/  BPT.TRAP 0x1 ;  /* 0x000000040000795c */ /* 0x000fea0000300000 */
[----:B------:R-:W-:-:S04]  /*ac20*/  HFMA2 R3, -RZ, RZ, 0, 0 ;  /* 0x00000000ff037431 */ /* 0x000fc800000001ff */
[----:B------:R-:W-:Y:S05]  /*ac30*/  RET.REL.NODEC R2 `(_ZN7cutlass13device_kernelINS_4gemm6kernel13GemmUniversalIN4cute5tupleIJiiiiEEENS1_10collective13CollectiveMmaINS1_35MainloopSm100TmaUmmaWarpSpecializedILi26ELi2ELi4ENS5_IJNS4_1CILi2EEENSA_ILi1EEESC_EEEEENS5_IJNSA_ILi128EEESF_NSA_ILi32EEEEEENS_10bfloat16_tENS5_IJlSC_lEEESI_SJ_NS4_8TiledMMAINS4_8MMA_AtomIJNS4_26SM100_MMA_F16BF16_2x1SM_SSISI_SI_fLi128ELi128ELNS4_4UMMA5MajorE0ELSO_0ELNSN_7ScaleInE0ELSP_0EEEEEENS4_6LayoutINS5_IJSC_SC_SC_EEENS5_IJNSA_ILi0EEESU_SU_EEEEENS5_IJNS4_10UnderscoreESX_SX_EEEEENS4_18SM100_TMA_2SM_LOADENS4_14ComposedLayoutINS4_7SwizzleILi2ELi4ELi3EEENS4_18smem_ptr_flag_bitsILi16EEENSS_INS5_IJNSA_ILi8EEESG_EEENS5_IJSG_SC_EEEEEEEvNS4_8identityES10_S1A_vS1B_EENS_8epilogue10collective18CollectiveEpilogueINS1D_23Sm100TmaWarpSpecializedILi4ELi2ELi16ELb1ELb0EEEJNS5_IJNSA_ILi64EEESF_SG_EEENS5_IJNSS_IS1I_SC_EENSS_INS5_IJNSA_ILi16EEESB_EEENS5_IJSC_S1I_EEEEEEEESI_SJ_SI_SJ_NS1D_6fusion15FusionCallbacksIS1H_NS1Q_17LinearCombinationISI_fSI_fLNS_15FloatRoundStyleE2EEES1J_S1P_JEEENS4_5SM1004TMEM4LOAD26SM100_TMEM_LOAD_32dp32b16xENS4_13SM90_TMA_LOADENS11_INS12_ILi1ELi4ELi3EEES15_NSS_INS5_IJS16_S1L_EEENS5_IJS1L_SC_EEEEEEENS4_39AutoVectorizingCopyWithAssumedAlignmentILi128EEENS4_14SM90_TMA_STOREES25_S27_S27_EEEvvEEEEvNT_6ParamsE) ;  /* 0xffffff5002f07950 */ /* 0x000fea0003c3ffff */
.L_x_263:
[----:B------:R-:W-:-:S00]  /*ac40*/  BRA `(.L_x_263) ;  /* 0xfffffffc00fc7947 */ /* 0x000fc0000383ffff */
[----:B------:R-:W-:-:S00]  /*ac50*/  NOP ;  /* 0x0000000000007918 */ /* 0x000fc00000000000 */
        /* <DEDUP_REMOVED lines=10> */
.L_x_264:


//--------------------- .nv.global.init           --------------------------
	.section	.nv.global.init,"aw",@progbits
.nv.global.init:
	.type		$str$27,@object
	.size		$str$27,($str$28 - $str$27)
$str$27:
        /*0000*/ 	.byte	0x28, 0x61, 0x64, 0x64, 0x72, 0x65, 0x73, 0x73, 0x20, 0x26, 0x20, 0x6d, 0x61, 0x73, 0x6b, 0x29
        /*0010*/ 	.byte	0x20, 0x3d, 0x3d, 0x20, 0x30, 0x00
	.type		$str$28,@object
	.size		$str$28,($str$26 - $str$28)
$str$28:
        /*0016*/ 	.byte	0x2f, 0x74, 0x6d, 0x70, 0x2f, 0x63, 0x75, 0x74, 0x6c, 0x61, 0x73, 0x73, 0x5f, 0x73, 0x77, 0x65
        /*0026*/ 	.byte	0x65, 0x70, 0x5f, 0x73, 0x72, 0x63, 0x2f, 0x69, 0x6e, 0x63, 0x6c, 0x75, 0x64, 0x65, 0x2f, 0x63
        /*0036*/ 	.byte	0x75, 0x74, 0x65, 0x2f, 0x70, 0x6f, 0x69, 0x6e, 0x74, 0x65, 0x72, 0x5f, 0x66, 0x6c, 0x61, 0x67
        /*0046*/ 	.byte	0x67, 0x65, 0x64, 0x2e, 0x68, 0x70, 0x70, 0x00
	.type		$str$26,@object
	.size		$str$26,($str$25 - $str$26)
$str$26:
        /*004e*/ 	.byte	0x2f, 0x74, 0x6d, 0x70, 0x2f, 0x63, 0x75, 0x74, 0x6c, 0x61, 0x73, 0x73, 0x5f, 0x73, 0x77, 0x65
        /*005e*/ 	.byte	0x65, 0x70, 0x5f, 0x73, 0x72, 0x63, 0x2f, 0x69, 0x6e, 0x63, 0x6c, 0x75, 0x64, 0x65, 0x2f, 0x63
        /*006e*/ 	.byte	0x75, 0x74, 0x65, 0x2f, 0x61, 0x74, 0x6f, 0x6d, 0x2f, 0x63, 0x6f, 0x70, 0x79, 0x5f, 0x74, 0x72
        /*007e*/ 	.byte	0x61, 0x69, 0x74, 0x73, 0x5f, 0x73, 0x6d, 0x31, 0x30, 0x30, 0x2e, 0x68, 0x70, 0x70, 0x00
	.type		$str$25,@object
	.size		$str$25,(__unnamed_1 - $str$25)
$str$25:
        /*008d*/ 	.byte	0x28, 0x28, 0x75, 0x69, 0x6e, 0x74, 0x33, 0x32, 0x5f, 0x74, 0x28, 0x74, 0x68, 0x72, 0x65, 0x61
        /*009d*/ 	.byte	0x64, 0x49, 0x64, 0x78, 0x2e, 0x78, 0x29, 0x20, 0x2f, 0x20, 0x33, 0x32, 0x29, 0x20, 0x25, 0x20
        /*00ad*/ 	.byte	0x34, 0x29, 0x20, 0x3d, 0x3d, 0x20, 0x28, 0x28, 0x28, 0x74, 0x6d, 0x65, 0x6d, 0x5f, 0x61, 0x64
        /*00bd*/ 	.byte	0x64, 0x72, 0x20, 0x3e, 0x3e, 0x20, 0x31, 0x36, 0x29, 0x20, 0x2f, 0x20, 0x33, 0x32, 0x29, 0x20
        /*00cd*/ 	.byte	0x25, 0x20, 0x34, 0x29, 0x00
	.type		__unnamed_1,@object
	.size		__unnamed_1,(__unnamed_2 - __unnamed_1)
__unnamed_1:
        /*00d2*/ 	.byte	0x61, 0x75, 0x74, 0x6f, 0x20, 0x63, 0x75, 0x74, 0x65, 0x3a, 0x3a, 0x61, 0x73, 0x5f, 0x70, 0x6f
        /* <DEDUP_REMOVED lines=24> */
        /*0262*/ 	.byte	0x43, 0x3c, 0x32, 0x30, 0x34, 0x38, 0x3e, 0x3e, 0x3e, 0x3e, 0x5d, 0x00
	.type		__unnamed_2,@object
	.size		__unnamed_2,(.L_2 - __unnamed_2)
__unnamed_2:
        /* <DEDUP_REMOVED lines=40> */
        /*04ee*/ 	.byte	0x3a, 0x3a, 0x43, 0x3c, 0x30, 0x3e, 0x3e, 0x3e, 0x3e, 0x5d, 0x00
.L_2:


//--------------------- .nv.shared._ZN7cutlass13device_kernelINS_4gemm6kernel13GemmUniversalIN4cute5tupleIJiiiiEEENS1_10collective13CollectiveMmaINS1_35MainloopSm100TmaUmmaWarpSpecializedILi26ELi2ELi4ENS5_IJNS4_1CILi2EEENSA_ILi1EEESC_EEEEENS5_IJNSA_ILi128EEESF_NSA_ILi32EEEEEENS_10bfloat16_tENS5_IJlSC_lEEESI_SJ_NS4_8TiledMMAINS4_8MMA_AtomIJNS4_26SM100_MMA_F16BF16_2x1SM_SSISI_SI_fLi128ELi128ELNS4_4UMMA5MajorE0ELSO_0ELNSN_7ScaleInE0ELSP_0EEEEEENS4_6LayoutINS5_IJSC_SC_SC_EEENS5_IJNSA_ILi0EEESU_SU_EEEEENS5_IJNS4_10UnderscoreESX_SX_EEEEENS4_18SM100_TMA_2SM_LOADENS4_14ComposedLayoutINS4_7SwizzleILi2ELi4ELi3EEENS4_18smem_ptr_flag_bitsILi16EEENSS_INS5_IJNSA_ILi8EEESG_EEENS5_IJSG_SC_EEEEEEEvNS4_8identityES10_S1A_vS1B_EENS_8epilogue10collective18CollectiveEpilogueINS1D_23Sm100TmaWarpSpecializedILi4ELi2ELi16ELb1ELb0EEEJNS5_IJNSA_ILi64EEESF_SG_EEENS5_IJNSS_IS1I_SC_EENSS_INS5_IJNSA_ILi16EEESB_EEENS5_IJSC_S1I_EEEEEEEESI_SJ_SI_SJ_NS1D_6fusion15FusionCallbacksIS1H_NS1Q_17LinearCombinationISI_fSI_fLNS_15FloatRoundStyleE2EEES1J_S1P_JEEENS4_5SM1004TMEM4LOAD26SM100_TMEM_LOAD_32dp32b16xENS4_13SM90_TMA_LOADENS11_INS12_ILi1ELi4ELi3EEES15_NSS_INS5_IJS16_S1L_EEENS5_IJS1L_SC_EEEEEEENS4_39AutoVectorizingCopyWithAssumedAlignmentILi128EEENS4_14SM90_TMA_STOREES25_S27_S27_EEEvvEEEEvNT_6ParamsE --------------------------
	.section	.nv.shared._ZN7cutlass13device_kernelINS_4gemm6kernel13GemmUniversalIN4cute5tupleIJiiiiEEENS1_10collective13CollectiveMmaINS1_35MainloopSm100TmaUmmaWarpSpecializedILi26ELi2ELi4ENS5_IJNS4_1CILi2EEENSA_ILi1EEESC_EEEEENS5_IJNSA_ILi128EEESF_NSA_ILi32EEEEEENS_10bfloat16_tENS5_IJlSC_lEEESI_SJ_NS4_8TiledMMAINS4_8MMA_AtomIJNS4_26SM100_MMA_F16BF16_2x1SM_SSISI_SI_fLi128ELi128ELNS4_4UMMA5MajorE0ELSO_0ELNSN_7ScaleInE0ELSP_0EEEEEENS4_6LayoutINS5_IJSC_SC_SC_EEENS5_IJNSA_ILi0EEESU_SU_EEEEENS5_IJNS4_10UnderscoreESX_SX_EEEEENS4_18SM100_TMA_2SM_LOADENS4_14ComposedLayoutINS4_7SwizzleILi2ELi4ELi3EEENS4_18smem_ptr_flag_bitsILi16EEENSS_INS5_IJNSA_ILi8EEESG_EEENS5_IJSG_SC_EEEEEEEvNS4_8identityES10_S1A_vS1B_EENS_8epilogue10collective18CollectiveEpilogueINS1D_23Sm100TmaWarpSpecializedILi4ELi2ELi16ELb1ELb0EEEJNS5_IJNSA_ILi64EEESF_SG_EEENS5_IJNSS_IS1I_SC_EENSS_INS5_IJNSA_ILi16EEESB_EEENS5_IJSC_S1I_EEEEEEEESI_SJ_SI_SJ_NS1D_6fusion15FusionCallbacksIS1H_NS1Q_17LinearCombinationISI_fSI_fLNS_15FloatRoundStyleE2EEES1J_S1P_JEEENS4_5SM1004TMEM4LOAD26SM100_TMEM_LOAD_32dp32b16xENS4_13SM90_TMA_LOADENS11_INS12_ILi1ELi4ELi3EEES15_NSS_INS5_IJS16_S1L_EEENS5_IJS1L_SC_EEEEEEENS4_39AutoVectorizingCopyWithAssumedAlignmentILi128EEENS4_14SM90_TMA_STOREES25_S27_S27_EEEvvEEEEvNT_6ParamsE,"aw",@nobits
	.sectionflags	@""
	.align	16
	.zero		1024


//--------------------- .nv.shared.reserved.0     --------------------------
	.section	.nv.shared.reserved.0,"aw",@nobits
	.weak		__nv_reservedSMEM_offset_0_alias
	.size		__nv_reservedSMEM_offset_0_alias, 0, 64
	.other		__nv_reservedSMEM_offset_0_alias,@"STO_CUDA_RESERVED_SHARED STV_DEFAULT"
__nv_reservedSMEM_offset_0_alias:
	.zero		0
.nv.shared.reserved.0:
	.zero		64
	.weak		__nv_reservedSMEM_tcgen05_partition
	.type		__nv_reservedSMEM_tcgen05_partition,@object
	.size		__nv_reservedSMEM_tcgen05_partition,(.L_0 - __nv_reservedSMEM_tcgen05_partition)
__nv_reservedSMEM_tcgen05_partition:
	.zero		32
.L_0:


//--------------------- .nv.global                --------------------------
	.section	.nv.global,"aw",@nobits
.nv.global:
	.type		_ZN40_INTERNAL_128037b1_4_k_cu_358f3707_159234cute1_E,@object
	.size		_ZN40_INTERNAL_128037b1_4_k_cu_358f3707_159234cute1_E,(_ZN40_INTERNAL_128037b1_4_k_cu_358f3707_159234cuda3std3__45__cpo6cbeginE - _ZN40_INTERNAL_128037b1_4_k_cu_358f3707_159234cute1_E)
_ZN40_INTERNAL_128037b1_4_k_cu_358f3707_159234cute1_E:
	.zero		1
	.type		_ZN40_INTERNAL_128037b1_4_k_cu_358f3707_159234cuda3std3__45__cpo6cbeginE,@object
	.size		_ZN40_INTERNAL_128037b1_4_k_cu_358f3707_159234cuda3std3__45__cpo6cbeginE,(_ZN40_INTERNAL_128037b1_4_k_cu_358f3707_159234cuda3std3__48in_placeE - _ZN40_INTERNAL_128037b1_4_k_cu_358f3707_159234cuda3std3__45__cpo6cbeginE)
_ZN40_INTERNAL_128037b1_4_k_cu_358f3707_159234cuda3std3__45__cpo6cbeginE:
	.zero		1
	.type		_ZN40_INTERNAL_128037b1_4_k_cu_358f3707_159234cuda3std3__48in_placeE,@object
	.size		_ZN40_INTERNAL_128037b1_4_k_cu_358f3707_159234cuda3std3__48in_placeE,(_ZN40_INTERNAL_128037b1_4_k_cu_358f3707_159234cuda3std6ranges3__45__cpo9iter_moveE - _ZN40_INTERNAL_128037b1_4_k_cu_358f3707_159234cuda3std3__48in_placeE)
_ZN40_INTERNAL_128037b1_4_k_cu_358f3707_159234cuda3std3__48in_placeE:
	.zero		1
	.type		_ZN40_INTERNAL_128037b1_4_k_cu_358f3707_159234cuda3std6ranges3__45__cpo9iter_moveE,@object
	.size		_ZN40_INTERNAL_128037b1_4_k_cu_358f3707_159234cuda3std6ranges3__45__cpo9iter_moveE,(_ZN40_INTERNAL_128037b1_4_k_cu_358f3707_159234cuda3std3__45__cpo5beginE - _ZN40_INTERNAL_128037b1_4_k_cu_358f3707_159234cuda3std6ranges3__45__cpo9iter_moveE)
_ZN40_INTERNAL_128037b1_4_k_cu_358f3707_159234cuda3std6ranges3__45__cpo9iter_moveE:
	.zero		1
	.type		_ZN40_INTERNAL_128037b1_4_k_cu_358f3707_159234cuda3std3__45__cpo5beginE,@object
	.size		_ZN40_INTERNAL_128037b1_4_k_cu_358f3707_159234cuda3std3__45__cpo5beginE,(_ZN40_INTERNAL_128037b1_4_k_cu_358f3707_159234cuda3std3__442_GLOBAL__N__128037b1_4_k_cu_358f3707_159236ignoreE - _ZN40_INTERNAL_128037b1_4_k_cu_358f3707_159234cuda3std3__45__cpo5beginE)
_ZN40_INTERNAL_128037b1_4_k_cu_358f3707_159234cuda3std3__45__cpo5beginE:
	.zero		1
	.type		_ZN40_INTERNAL_128037b1_4_k_cu_358f3707_159234cuda3std3__442_GLOBAL__N__128037b1_4_k_cu_358f3707_159236ignoreE,@object
	.size		_ZN40_INTERNAL_128037b1_4_k_cu_358f3707_159234cuda3std3__442_GLOBAL__N__128037b1_4_k_cu_358f3707_159236ignoreE,(_ZN40_INTERNAL_128037b1_4_k_cu_358f3707_159234cute7productE - _ZN40_INTERNAL_128037b1_4_k_cu_358f3707_159234cuda3std3__442_GLOBAL__N__128037b1_4_k_cu_358f3707_159236ignoreE)
_ZN40_INTERNAL_128037b1_4_k_cu_358f3707_159234cuda3std3__442_GLOBAL__N__128037b1_4_k_cu_358f3707_159236ignoreE:
	.zero		1
	.type		_ZN40_INTERNAL_128037b1_4_k_cu_358f3707_159234cute7productE,@object
	.size		_ZN40_INTERNAL_128037b1_4_k_cu_358f3707_159234cute7productE,(_ZN40_INTERNAL_128037b1_4_k_cu_358f3707_159234cuda3std3__45__cpo3endE - _ZN40_INTERNAL_128037b1_4_k_cu_358f3707_159234cute7productE)
_ZN40_INTERNAL_128037b1_4_k_cu_358f3707_159234cute7productE:
	.zero		1
	.type		_ZN40_INTERNAL_128037b1_4_k_cu_358f3707_159234cuda3std3__45__cpo3endE,@object
	.size		_ZN40_INTERNAL_128037b1_4_k_cu_358f3707_159234cuda3std3__45__cpo3endE,(_ZN40_INTERNAL_128037b1_4_k_cu_358f3707_159234cuda3std3__419piecewise_constructE - _ZN40_INTERNAL_128037b1_4_k_cu_358f3707_159234cuda3std3__45__cpo3endE)
_ZN40_INTERNAL_128037b1_4_k_cu_358f3707_159234cuda3std3__45__cpo3endE:
	.zero		1
	.type		_ZN40_INTERNAL_128037b1_4_k_cu_358f3707_159234cuda3std3__419piecewise_constructE,@object
	.size		_ZN40_INTERNAL_128037b1_4_k_cu_358f3707_159234cuda3std3__419piecewise_constructE,(_ZN40_INTERNAL_128037b1_4_k_cu_358f3707_159234cuda3std3__45__cpo4cendE - _ZN40_INTERNAL_128037b1_4_k_cu_358f3707_159234cuda3std3__419piecewise_constructE)
_ZN40_INTERNAL_128037b1_4_k_cu_358f3707_159234cuda3std3__419piecewise_constructE:
	.zero		1
	.type		_ZN40_INTERNAL_128037b1_4_k_cu_358f3707_159234cuda3std3__45__cpo4cendE,@object
	.size		_ZN40_INTERNAL_128037b1_4_k_cu_358f3707_159234cuda3std3__45__cpo4cendE,(_ZN40_INTERNAL_128037b1_4_k_cu_358f3707_159234cuda3std6ranges3__45__cpo4swapE - _ZN40_INTERNAL_128037b1_4_k_cu_358f3707_159234cuda3std3__45__cpo4cendE)
_ZN40_INTERNAL_128037b1_4_k_cu_358f3707_159234cuda3std3__45__cpo4cendE:
	.zero		1
	.type		_ZN40_INTERNAL_128037b1_4_k_cu_358f3707_159234cuda3std6ranges3__45__cpo4swapE,@object
	.size		_ZN40_INTERNAL_128037b1_4_k_cu_358f3707_159234cuda3std6ranges3__45__cpo4swapE,(.L_10 - _ZN40_INTERNAL_128037b1_4_k_cu_358f3707_159234cuda3std6ranges3__45__cpo4swapE)
_ZN40_INTERNAL_128037b1_4_k_cu_358f3707_159234cuda3std6ranges3__45__cpo4swapE:
	.zero		1
.L_10:


//--------------------- .nv.constant0._ZN7cutlass13device_kernelINS_4gemm6kernel13GemmUniversalIN4cute5tupleIJiiiiEEENS1_10collective13CollectiveMmaINS1_35MainloopSm100TmaUmmaWarpSpecializedILi26ELi2ELi4ENS5_IJNS4_1CILi2EEENSA_ILi1EEESC_EEEEENS5_IJNSA_ILi128EEESF_NSA_ILi32EEEEEENS_10bfloat16_tENS5_IJlSC_lEEESI_SJ_NS4_8TiledMMAINS4_8MMA_AtomIJNS4_26SM100_MMA_F16BF16_2x1SM_SSISI_SI_fLi128ELi128ELNS4_4UMMA5MajorE0ELSO_0ELNSN_7ScaleInE0ELSP_0EEEEEENS4_6LayoutINS5_IJSC_SC_SC_EEENS5_IJNSA_ILi0EEESU_SU_EEEEENS5_IJNS4_10UnderscoreESX_SX_EEEEENS4_18SM100_TMA_2SM_LOADENS4_14ComposedLayoutINS4_7SwizzleILi2ELi4ELi3EEENS4_18smem_ptr_flag_bitsILi16EEENSS_INS5_IJNSA_ILi8EEESG_EEENS5_IJSG_SC_EEEEEEEvNS4_8identityES10_S1A_vS1B_EENS_8epilogue10collective18CollectiveEpilogueINS1D_23Sm100TmaWarpSpecializedILi4ELi2ELi16ELb1ELb0EEEJNS5_IJNSA_ILi64EEESF_SG_EEENS5_IJNSS_IS1I_SC_EENSS_INS5_IJNSA_ILi16EEESB_EEENS5_IJSC_S1I_EEEEEEEESI_SJ_SI_SJ_NS1D_6fusion15FusionCallbacksIS1H_NS1Q_17LinearCombinationISI_fSI_fLNS_15FloatRoundStyleE2EEES1J_S1P_JEEENS4_5SM1004TMEM4LOAD26SM100_TMEM_LOAD_32dp32b16xENS4_13SM90_TMA_LOADENS11_INS12_ILi1ELi4ELi3EEES15_NSS_INS5_IJS16_S1L_EEENS5_IJS1L_SC_EEEEEEENS4_39AutoVectorizingCopyWithAssumedAlignmentILi128EEENS4_14SM90_TMA_STOREES25_S27_S27_EEEvvEEEEvNT_6ParamsE --------------------------
	.section	.nv.constant0._ZN7cutlass13device_kernelINS_4gemm6kernel13GemmUniversalIN4cute5tupleIJiiiiEEENS1_10collective13CollectiveMmaINS1_35MainloopSm100TmaUmmaWarpSpecializedILi26ELi2ELi4ENS5_IJNS4_1CILi2EEENSA_ILi1EEESC_EEEEENS5_IJNSA_ILi128EEESF_NSA_ILi32EEEEEENS_10bfloat16_tENS5_IJlSC_lEEESI_SJ_NS4_8TiledMMAINS4_8MMA_AtomIJNS4_26SM100_MMA_F16BF16_2x1SM_SSISI_SI_fLi128ELi128ELNS4_4UMMA5MajorE0ELSO_0ELNSN_7ScaleInE0ELSP_0EEEEEENS4_6LayoutINS5_IJSC_SC_SC_EEENS5_IJNSA_ILi0EEESU_SU_EEEEENS5_IJNS4_10UnderscoreESX_SX_EEEEENS4_18SM100_TMA_2SM_LOADENS4_14ComposedLayoutINS4_7SwizzleILi2ELi4ELi3EEENS4_18smem_ptr_flag_bitsILi16EEENSS_INS5_IJNSA_ILi8EEESG_EEENS5_IJSG_SC_EEEEEEEvNS4_8identityES10_S1A_vS1B_EENS_8epilogue10collective18CollectiveEpilogueINS1D_23Sm100TmaWarpSpecializedILi4ELi2ELi16ELb1ELb0EEEJNS5_IJNSA_ILi64EEESF_SG_EEENS5_IJNSS_IS1I_SC_EENSS_INS5_IJNSA_ILi16EEESB_EEENS5_IJSC_S1I_EEEEEEEESI_SJ_SI_SJ_NS1D_6fusion15FusionCallbacksIS1H_NS1Q_17LinearCombinationISI_fSI_fLNS_15FloatRoundStyleE2EEES1J_S1P_JEEENS4_5SM1004TMEM4LOAD26SM100_TMEM_LOAD_32dp32b16xENS4_13SM90_TMA_LOADENS11_INS12_ILi1ELi4ELi3EEES15_NSS_INS5_IJS16_S1L_EEENS5_IJS1L_SC_EEEEEEENS4_39AutoVectorizingCopyWithAssumedAlignmentILi128EEENS4_14SM90_TMA_STOREES25_S27_S27_EEEvvEEEEvNT_6ParamsE,"a",@progbits
	.sectionflags	@""
	.align	4
.nv.constant0._ZN7cutlass13device_kernelINS_4gemm6kernel13GemmUniversalIN4cute5tupleIJiiiiEEENS1_10collective13CollectiveMmaINS1_35MainloopSm100TmaUmmaWarpSpecializedILi26ELi2ELi4ENS5_IJNS4_1CILi2EEENSA_ILi1EEESC_EEEEENS5_IJNSA_ILi128EEESF_NSA_ILi32EEEEEENS_10bfloat16_tENS5_IJlSC_lEEESI_SJ_NS4_8TiledMMAINS4_8MMA_AtomIJNS4_26SM100_MMA_F16BF16_2x1SM_SSISI_SI_fLi128ELi128ELNS4_4UMMA5MajorE0ELSO_0ELNSN_7ScaleInE0ELSP_0EEEEEENS4_6LayoutINS5_IJSC_SC_SC_EEENS5_IJNSA_ILi0EEESU_SU_EEEEENS5_IJNS4_10UnderscoreESX_SX_EEEEENS4_18SM100_TMA_2SM_LOADENS4_14ComposedLayoutINS4_7SwizzleILi2ELi4ELi3EEENS4_18smem_ptr_flag_bitsILi16EEENSS_INS5_IJNSA_ILi8EEESG_EEENS5_IJSG_SC_EEEEEEEvNS4_8identityES10_S1A_vS1B_EENS_8epilogue10collective18CollectiveEpilogueINS1D_23Sm100TmaWarpSpecializedILi4ELi2ELi16ELb1ELb0EEEJNS5_IJNSA_ILi64EEESF_SG_EEENS5_IJNSS_IS1I_SC_EENSS_INS5_IJNSA_ILi16EEESB_EEENS5_IJSC_S1I_EEEEEEEESI_SJ_SI_SJ_NS1D_6fusion15FusionCallbacksIS1H_NS1Q_17LinearCombinationISI_fSI_fLNS_15FloatRoundStyleE2EEES1J_S1P_JEEENS4_5SM1004TMEM4LOAD26SM100_TMEM_LOAD_32dp32b16xENS4_13SM90_TMA_LOADENS11_INS12_ILi1ELi4ELi3EEES15_NSS_INS5_IJS16_S1L_EEENS5_IJS1L_SC_EEEEEEENS4_39AutoVectorizingCopyWithAssumedAlignmentILi128EEENS4_14SM90_TMA_STOREES25_S27_S27_EEEvvEEEEvNT_6ParamsE:
	.zero		2944


//--------------------- SYMBOLS --------------------------

	.type		.nv.reservedSmem.offset0,@object
	.size		.nv.reservedSmem.offset0,0x4
	.type		.nv.reservedSmem.cap,@object
	.size		.nv.reservedSmem.cap,0x4
	.type		__assertfail,@function
